	.target	sm_90a

	.elftype	@"ET_EXEC"


//--------------------- .note.nv.tkinfo           --------------------------
	.section	.note.nv.tkinfo,"",@"SHT_NOTE"
	.sectionflags	@"SHF_NOTE_NV_TKINFO"
	.tkinfo
        /*0018*/ 	.word	0x00000002
        /*0030*/ 	.string	""
        /*0030*/ 	.string	"ptxas"
        /*0030*/ 	.string	"Cuda compilation tools, release 13.0, V13.0.88"
        /*0030*/ 	.string	"Build cuda_13.0.r13.0/compiler.36424714_0"
        /*0030*/ 	.string	"-v  -suppress-debug-info  -lineinfo  -arch sm_90a "



//--------------------- .note.nv.cuinfo           --------------------------
	.section	.note.nv.cuinfo,"",@"SHT_NOTE"
	.sectionflags	@"SHF_NOTE_NV_CUINFO"
        /*0018*/ 	.short	0x0002
        /*001a*/ 	.short	0x005a
        /*001c*/ 	.short	0x0082
	.zero		2


//--------------------- .nv.info                  --------------------------
	.section	.nv.info,"",@"SHT_CUDA_INFO"
	.align	4


	//----- nvinfo : EIATTR_REGCOUNT
	.align		4
        /*0000*/ 	.byte	0x04, 0x2f
        /*0002*/ 	.short	(.L_1 - .L_0)
	.align		4
.L_0:
        /*0004*/ 	.word	index@(matmul_kernel)
        /*0008*/ 	.word	0x0000007f


	//----- nvinfo : EIATTR_FRAME_SIZE
	.align		4
.L_1:
        /*000c*/ 	.byte	0x04, 0x11
        /*000e*/ 	.short	(.L_3 - .L_2)
	.align		4
.L_2:
        /*0010*/ 	.word	index@(matmul_kernel)
        /*0014*/ 	.word	0x00000000


	//----- nvinfo : EIATTR_MIN_STACK_SIZE
	.align		4
.L_3:
        /*0018*/ 	.byte	0x04, 0x12
        /*001a*/ 	.short	(.L_5 - .L_4)
	.align		4
.L_4:
        /*001c*/ 	.word	index@(matmul_kernel)
        /*0020*/ 	.word	0x00000000
.L_5:


//--------------------- .nv.compat                --------------------------
	.section	.nv.compat,"",@"SHT_CUDA_COMPAT_INFO"
	.align	4
        /*0000*/ 	.byte	0x02, 0x09, 0x01, 0x00, 0x02, 0x02, 0x04, 0x00, 0x02, 0x05, 0x05, 0x00, 0x03, 0x07, 0x01, 0x01
        /*0010*/ 	.byte	0x02, 0x03, 0x00, 0x00, 0x02, 0x06, 0x01, 0x00, 0x04, 0x0b, 0x08, 0x00, 0x00, 0x00, 0x00, 0x00
        /*0020*/ 	.byte	0x00, 0x00, 0x00, 0x00


//--------------------- .nv.info.matmul_kernel    --------------------------
	.section	.nv.info.matmul_kernel,"",@"SHT_CUDA_INFO"
	.sectionflags	@""
	.align	4


	//----- nvinfo : EIATTR_CUDA_API_VERSION
	.align		4
        /*0000*/ 	.byte	0x04, 0x37
        /*0002*/ 	.short	(.L_7 - .L_6)
.L_6:
        /*0004*/ 	.word	0x00000082


	//----- nvinfo : EIATTR_KPARAM_INFO
	.align		4
.L_7:
        /*0008*/ 	.byte	0x04, 0x17
        /*000a*/ 	.short	(.L_9 - .L_8)
.L_8:
        /*000c*/ 	.word	0x00000000
        /*0010*/ 	.short	0x000d
        /*0012*/ 	.short	0x0048
        /*0014*/ 	.byte	0x00, 0xf4, 0x21, 0x00


	//----- nvinfo : EIATTR_KPARAM_INFO
	.align		4
.L_9:
        /*0018*/ 	.byte	0x04, 0x17
        /*001a*/ 	.short	(.L_11 - .L_10)
.L_10:
        /*001c*/ 	.word	0x00000000
        /*0020*/ 	.short	0x000c
        /*0022*/ 	.short	0x0040
        /*0024*/ 	.byte	0x00, 0xf4, 0x21, 0x00


	//----- nvinfo : EIATTR_KPARAM_INFO
	.align		4
.L_11:
        /*0028*/ 	.byte	0x04, 0x17
        /*002a*/ 	.short	(.L_13 - .L_12)
.L_12:
        /*002c*/ 	.word	0x00000000
        /*0030*/ 	.short	0x000b
        /*0032*/ 	.short	0x0038
        /*0034*/ 	.byte	0x00, 0xf0, 0x11, 0x00


	//----- nvinfo : EIATTR_KPARAM_INFO
	.align		4
.L_13:
        /*0038*/ 	.byte	0x04, 0x17
        /*003a*/ 	.short	(.L_15 - .L_14)
.L_14:
        /*003c*/ 	.word	0x00000000
        /*0040*/ 	.short	0x000a
        /*0042*/ 	.short	0x0034
        /*0044*/ 	.byte	0x00, 0xf0, 0x11, 0x00


	//----- nvinfo : EIATTR_KPARAM_INFO
	.align		4
.L_15:
        /*0048*/ 	.byte	0x04, 0x17
        /*004a*/ 	.short	(.L_17 - .L_16)
.L_16:
        /*004c*/ 	.word	0x00000000
        /*0050*/ 	.short	0x0009
        /*0052*/ 	.short	0x0030
        /*0054*/ 	.byte	0x00, 0xf0, 0x11, 0x00


	//----- nvinfo : EIATTR_KPARAM_INFO
	.align		4
.L_17:
        /*0058*/ 	.byte	0x04, 0x17
        /*005a*/ 	.short	(.L_19 - .L_18)
.L_18:
        /*005c*/ 	.word	0x00000000
        /*0060*/ 	.short	0x0008
        /*0062*/ 	.short	0x002c
        /*0064*/ 	.byte	0x00, 0xf0, 0x11, 0x00


	//----- nvinfo : EIATTR_KPARAM_INFO
	.align		4
.L_19:
        /*0068*/ 	.byte	0x04, 0x17
        /*006a*/ 	.short	(.L_21 - .L_20)
.L_20:
        /*006c*/ 	.word	0x00000000
        /*0070*/ 	.short	0x0007
        /*0072*/ 	.short	0x0028
        /*0074*/ 	.byte	0x00, 0xf0, 0x11, 0x00


	//----- nvinfo : EIATTR_KPARAM_INFO
	.align		4
.L_21:
        /*0078*/ 	.byte	0x04, 0x17
        /*007a*/ 	.short	(.L_23 - .L_22)
.L_22:
        /*007c*/ 	.word	0x00000000
        /*0080*/ 	.short	0x0006
        /*0082*/ 	.short	0x0024
        /*0084*/ 	.byte	0x00, 0xf0, 0x11, 0x00


	//----- nvinfo : EIATTR_KPARAM_INFO
	.align		4
.L_23:
        /*0088*/ 	.byte	0x04, 0x17
        /*008a*/ 	.short	(.L_25 - .L_24)
.L_24:
        /*008c*/ 	.word	0x00000000
        /*0090*/ 	.short	0x0005
        /*0092*/ 	.short	0x0020
        /*0094*/ 	.byte	0x00, 0xf0, 0x11, 0x00


	//----- nvinfo : EIATTR_KPARAM_INFO
	.align		4
.L_25:
        /*0098*/ 	.byte	0x04, 0x17
        /*009a*/ 	.short	(.L_27 - .L_26)
.L_26:
        /*009c*/ 	.word	0x00000000
        /*00a0*/ 	.short	0x0004
        /*00a2*/ 	.short	0x001c
        /*00a4*/ 	.byte	0x00, 0xf0, 0x11, 0x00


	//----- nvinfo : EIATTR_KPARAM_INFO
	.align		4
.L_27:
        /*00a8*/ 	.byte	0x04, 0x17
        /*00aa*/ 	.short	(.L_29 - .L_28)
.L_28:
        /*00ac*/ 	.word	0x00000000
        /*00b0*/ 	.short	0x0003
        /*00b2*/ 	.short	0x0018
        /*00b4*/ 	.byte	0x00, 0xf0, 0x11, 0x00


	//----- nvinfo : EIATTR_KPARAM_INFO
	.align		4
.L_29:
        /*00b8*/ 	.byte	0x04, 0x17
        /*00ba*/ 	.short	(.L_31 - .L_30)
.L_30:
        /*00bc*/ 	.word	0x00000000
        /*00c0*/ 	.short	0x0002
        /*00c2*/ 	.short	0x0010
        /*00c4*/ 	.byte	0x00, 0xf4, 0x21, 0x00


	//----- nvinfo : EIATTR_KPARAM_INFO
	.align		4
.L_31:
        /*00c8*/ 	.byte	0x04, 0x17
        /*00ca*/ 	.short	(.L_33 - .L_32)
.L_32:
        /*00cc*/ 	.word	0x00000000
        /*00d0*/ 	.short	0x0001
        /*00d2*/ 	.short	0x0008
        /*00d4*/ 	.byte	0x00, 0xf4, 0x21, 0x00


	//----- nvinfo : EIATTR_KPARAM_INFO
	.align		4
.L_33:
        /*00d8*/ 	.byte	0x04, 0x17
        /*00da*/ 	.short	(.L_35 - .L_34)
.L_34:
        /*00dc*/ 	.word	0x00000000
        /*00e0*/ 	.short	0x0000
        /*00e2*/ 	.short	0x0000
        /*00e4*/ 	.byte	0x00, 0xf4, 0x21, 0x00


	//----- nvinfo : EIATTR_SPARSE_MMA_MASK
	.align		4
.L_35:
        /*00e8*/ 	.byte	0x03, 0x50
        /*00ea*/ 	.short	0x0000


	//----- nvinfo : EIATTR_MAXREG_COUNT
	.align		4
        /*00ec*/ 	.byte	0x03, 0x1b
        /*00ee*/ 	.short	0x00ff


	//----- nvinfo : EIATTR_NUM_BARRIERS
	.align		4
        /*00f0*/ 	.byte	0x02, 0x4c
        /*00f2*/ 	.byte	0x01
	.zero		1


	//----- nvinfo : EIATTR_MERCURY_ISA_VERSION
	.align		4
        /*00f4*/ 	.byte	0x03, 0x5f
        /*00f6*/ 	.short	0x0101


	//----- nvinfo : EIATTR_EXIT_INSTR_OFFSETS
	.align		4
        /*00f8*/ 	.byte	0x04, 0x1c
        /*00fa*/ 	.short	(.L_37 - .L_36)


	//   ....[0]....
.L_36:
        /*00fc*/ 	.word	0x00003650


	//   ....[1]....
        /*0100*/ 	.word	0x00003670


	//----- nvinfo : EIATTR_REQNTID
	.align		4
.L_37:
        /*0104*/ 	.byte	0x04, 0x10
        /*0106*/ 	.short	(.L_39 - .L_38)
.L_38:
        /*0108*/ 	.word	0x00000100
        /*010c*/ 	.word	0x00000001
        /*0110*/ 	.word	0x00000001


	//----- nvinfo : EIATTR_CBANK_PARAM_SIZE
	.align		4
.L_39:
        /*0114*/ 	.byte	0x03, 0x19
        /*0116*/ 	.short	0x0050


	//----- nvinfo : EIATTR_PARAM_CBANK
	.align		4
        /*0118*/ 	.byte	0x04, 0x0a
        /*011a*/ 	.short	(.L_41 - .L_40)
	.align		4
.L_40:
        /*011c*/ 	.word	index@(.nv.constant0.matmul_kernel)
        /*0120*/ 	.short	0x0210
        /*0122*/ 	.short	0x0050


	//----- nvinfo : EIATTR_SW_WAR
	.align		4
.L_41:
        /*0124*/ 	.byte	0x04, 0x36
        /*0126*/ 	.short	(.L_43 - .L_42)
.L_42:
        /*0128*/ 	.word	0x00000008
.L_43:


//--------------------- .nv.callgraph             --------------------------
	.section	.nv.callgraph,"",@"SHT_CUDA_CALLGRAPH"
	.align	4
	.sectionentsize	8
	.align		4
        /*0000*/ 	.word	0x00000000
	.align		4
        /*0004*/ 	.word	0xffffffff
	.align		4
        /*0008*/ 	.word	0x00000000
	.align		4
        /*000c*/ 	.word	0xfffffffe
	.align		4
        /*0010*/ 	.word	0x00000000
	.align		4
        /*0014*/ 	.word	0xfffffffd
	.align		4
        /*0018*/ 	.word	0x00000000
	.align		4
        /*001c*/ 	.word	0xfffffffc


//--------------------- .text.matmul_kernel       --------------------------
	.section	.text.matmul_kernel,"ax",@progbits
	.align	128
        .global         matmul_kernel
        .type           matmul_kernel,@function
        .size           matmul_kernel,(.L_x_3 - matmul_kernel)
        .other          matmul_kernel,@"STO_CUDA_ENTRY STV_DEFAULT"
matmul_kernel:
.text.matmul_kernel:
[----:B------:R-:W0:Y:S08]  /*0000*/  LDC R1, c[0x0][0x28] ;  /* 0x00000a00ff017b82 */ /* 0x000e300000000800 */
[----:B------:R-:W1:Y:S01]  /*0010*/  LDC.64 R8, c[0x0][0x228] ;  /* 0x00008a00ff087b82 */ /* 0x000e620000000a00 */
[----:B------:R-:W2:Y:S01]  /*0020*/  S2R R5, SR_CTAID.X ;  /* 0x0000000000057919 */ /* 0x000ea20000002500 */
[----:B------:R-:W-:Y:S01]  /*0030*/  ULDC.64 UR10, c[0x0][0x208] ;  /* 0x00008200000a7ab9 */ /* 0x000fe20000000a00 */
[----:B------:R-:W-:-:S02]  /*0040*/  CS2R R24, SRZ ;  /* 0x0000000000187805 */ /* 0x000fc4000001ff00 */
[----:B------:R-:W-:Y:S02]  /*0050*/  CS2R R26, SRZ ;  /* 0x00000000001a7805 */ /* 0x000fe4000001ff00 */
[----:B------:R-:W-:Y:S02]  /*0060*/  CS2R R28, SRZ ;  /* 0x00000000001c7805 */ /* 0x000fe4000001ff00 */
[----:B------:R-:W-:Y:S02]  /*0070*/  CS2R R30, SRZ ;  /* 0x00000000001e7805 */ /* 0x000fe4000001ff00 */
[----:B------:R-:W-:Y:S01]  /*0080*/  CS2R R32, SRZ ;  /* 0x0000000000207805 */ /* 0x000fe2000001ff00 */
[----:B------:R-:W3:Y:S01]  /*0090*/  LDC R92, c[0x0][0x230] ;  /* 0x00008c00ff5c7b82 */ /* 0x000ee20000000800 */
[----:B------:R-:W-:Y:S02]  /*00a0*/  CS2R R34, SRZ ;  /* 0x0000000000227805 */ /* 0x000fe4000001ff00 */
[----:B------:R-:W-:-:S02]  /*00b0*/  CS2R R36, SRZ ;  /* 0x0000000000247805 */ /* 0x000fc4000001ff00 */
[----:B------:R-:W-:Y:S02]  /*00c0*/  CS2R R38, SRZ ;  /* 0x0000000000267805 */ /* 0x000fe4000001ff00 */
[----:B------:R-:W-:Y:S02]  /*00d0*/  CS2R R40, SRZ ;  /* 0x0000000000287805 */ /* 0x000fe4000001ff00 */
[----:B------:R-:W-:Y:S02]  /*00e0*/  CS2R R42, SRZ ;  /* 0x00000000002a7805 */ /* 0x000fe4000001ff00 */
[----:B------:R-:W-:Y:S02]  /*00f0*/  CS2R R44, SRZ ;  /* 0x00000000002c7805 */ /* 0x000fe4000001ff00 */
[----:B------:R-:W-:Y:S01]  /*0100*/  CS2R R46, SRZ ;  /* 0x00000000002e7805 */ /* 0x000fe2000001ff00 */
[----:B------:R-:W4:Y:S01]  /*0110*/  S2UR UR8, SR_CgaCtaId ;  /* 0x00000000000879c3 */ /* 0x000f220000008800 */
[----:B------:R-:W-:-:S02]  /*0120*/  CS2R R48, SRZ ;  /* 0x0000000000307805 */ /* 0x000fc4000001ff00 */
[----:B------:R-:W-:Y:S02]  /*0130*/  CS2R R50, SRZ ;  /* 0x0000000000327805 */ /* 0x000fe4000001ff00 */
[----:B------:R-:W-:Y:S02]  /*0140*/  CS2R R52, SRZ ;  /* 0x0000000000347805 */ /* 0x000fe4000001ff00 */
[----:B------:R-:W-:Y:S01]  /*0150*/  CS2R R54, SRZ ;  /* 0x0000000000367805 */ /* 0x000fe2000001ff00 */
[----:B-1----:R-:W-:-:S05]  /*0160*/  VIADD R0, R9, 0x3f ;  /* 0x0000003f09007836 */ /* 0x002fca0000000000 */
[----:B------:R-:W-:Y:S01]  /*0170*/  SHF.R.S32.HI R3, RZ, 0x1f, R0 ;  /* 0x0000001fff037819 */ /* 0x000fe20000011400 */
[----:B---3--:R-:W-:-:S03]  /*0180*/  VIADD R92, R92, 0x1f ;  /* 0x0000001f5c5c7836 */ /* 0x008fc60000000000 */
[----:B------:R-:W-:Y:S02]  /*0190*/  LEA.HI R3, R3, R0, RZ, 0x6 ;  /* 0x0000000003037211 */ /* 0x000fe400078f30ff */
[----:B--2---:R-:W-:Y:S02]  /*01a0*/  IABS R10, R5 ;  /* 0x00000005000a7213 */ /* 0x004fe40000000000 */
[----:B------:R-:W-:-:S05]  /*01b0*/  SHF.R.S32.HI R3, RZ, 0x6, R3 ;  /* 0x00000006ff037819 */ /* 0x000fca0000011403 */
[----:B------:R-:W-:-:S05]  /*01c0*/  IMAD.SHL.U32 R4, R3, 0x8, RZ ;  /* 0x0000000803047824 */ /* 0x000fca00078e00ff */
[-C--:B------:R-:W-:Y:S02]  /*01d0*/  IABS R7, R4.reuse ;  /* 0x0000000400077213 */ /* 0x080fe40000000000 */
[----:B------:R-:W-:Y:S02]  /*01e0*/  IABS R12, R4 ;  /* 0x00000004000c7213 */ /* 0x000fe40000000000 */
[----:B------:R-:W1:Y:S08]  /*01f0*/  I2F.RP R0, R7 ;  /* 0x0000000700007306 */ /* 0x000e700000209400 */
[----:B-1----:R-:W1:Y:S02]  /*0200*/  MUFU.RCP R0, R0 ;  /* 0x0000000000007308 */ /* 0x002e640000001000 */
[----:B-1----:R-:W-:-:S02]  /*0210*/  VIADD R2, R0, 0xffffffe ;  /* 0x0ffffffe00027836 */ /* 0x002fc40000000000 */
[----:B------:R-:W-:-:S04]  /*0220*/  IMAD.MOV R0, RZ, RZ, -R12 ;  /* 0x000000ffff007224 */ /* 0x000fc800078e0a0c */
[----:B------:R1:W2:Y:S02]  /*0230*/  F2I.FTZ.U32.TRUNC.NTZ R3, R2 ;  /* 0x0000000200037305 */ /* 0x0002a4000021f000 */
[----:B-1----:R-:W-:Y:S02]  /*0240*/  IMAD.MOV.U32 R2, RZ, RZ, RZ ;  /* 0x000000ffff027224 */ /* 0x002fe400078e00ff */
[----:B--2---:R-:W-:-:S04]  /*0250*/  IMAD.MOV R6, RZ, RZ, -R3 ;  /* 0x000000ffff067224 */ /* 0x004fc800078e0a03 */
[----:B------:R-:W-:Y:S02]  /*0260*/  IMAD R11, R6, R7, RZ ;  /* 0x00000007060b7224 */ /* 0x000fe400078e02ff */
[----:B------:R-:W-:Y:S02]  /*0270*/  IMAD.MOV.U32 R6, RZ, RZ, R10 ;  /* 0x000000ffff067224 */ /* 0x000fe400078e000a */
[----:B------:R-:W-:-:S06]  /*0280*/  IMAD.HI.U32 R3, R3, R11, R2 ;  /* 0x0000000b03037227 */ /* 0x000fcc00078e0002 */
[----:B------:R-:W-:-:S04]  /*0290*/  IMAD.HI.U32 R3, R3, R6, RZ ;  /* 0x0000000603037227 */ /* 0x000fc800078e00ff */
[----:B------:R-:W-:-:S05]  /*02a0*/  IMAD R0, R3, R0, R6 ;  /* 0x0000000003007224 */ /* 0x000fca00078e0206 */
[----:B------:R-:W-:-:S13]  /*02b0*/  ISETP.GT.U32.AND P1, PT, R7, R0, PT ;  /* 0x000000000700720c */ /* 0x000fda0003f24070 */
[----:B------:R-:W-:Y:S02]  /*02c0*/  @!P1 IMAD.IADD R0, R0, 0x1, -R7 ;  /* 0x0000000100009824 */ /* 0x000fe400078e0a07 */
[----:B------:R-:W-:Y:S01]  /*02d0*/  @!P1 VIADD R3, R3, 0x1 ;  /* 0x0000000103039836 */ /* 0x000fe20000000000 */
[----:B------:R-:W-:Y:S02]  /*02e0*/  ISETP.NE.AND P1, PT, R4, RZ, PT ;  /* 0x000000ff0400720c */ /* 0x000fe40003f25270 */
[----:B------:R-:W-:Y:S02]  /*02f0*/  ISETP.GE.U32.AND P0, PT, R0, R7, PT ;  /* 0x000000070000720c */ /* 0x000fe40003f06070 */
[----:B------:R-:W-:-:S04]  /*0300*/  LOP3.LUT R0, R5, R4, RZ, 0x3c, !PT ;  /* 0x0000000405007212 */ /* 0x000fc800078e3cff */
[----:B------:R-:W-:Y:S01]  /*0310*/  ISETP.GE.AND P2, PT, R0, RZ, PT ;  /* 0x000000ff0000720c */ /* 0x000fe20003f46270 */
[----:B------:R-:W-:-:S06]  /*0320*/  VIADD R0, R8, 0x7f ;  /* 0x0000007f08007836 */ /* 0x000fcc0000000000 */
[----:B------:R-:W-:-:S04]  /*0330*/  @P0 VIADD R3, R3, 0x1 ;  /* 0x0000000103030836 */ /* 0x000fc80000000000 */
[----:B------:R-:W-:Y:S01]  /*0340*/  IMAD.MOV.U32 R2, RZ, RZ, R3 ;  /* 0x000000ffff027224 */ /* 0x000fe200078e0003 */
[----:B------:R-:W-:-:S03]  /*0350*/  SHF.R.S32.HI R3, RZ, 0x1f, R0 ;  /* 0x0000001fff037819 */ /* 0x000fc60000011400 */
[----:B------:R-:W-:Y:S01]  /*0360*/  @!P2 IMAD.MOV R2, RZ, RZ, -R2 ;  /* 0x000000ffff02a224 */ /* 0x000fe200078e0a02 */
[----:B------:R-:W-:Y:S02]  /*0370*/  @!P1 LOP3.LUT R2, RZ, R4, RZ, 0x33, !PT ;  /* 0x00000004ff029212 */ /* 0x000fe400078e33ff */
[----:B------:R-:W-:-:S03]  /*0380*/  LEA.HI R3, R3, R0, RZ, 0x7 ;  /* 0x0000000003037211 */ /* 0x000fc600078f38ff */
[----:B------:R-:W-:Y:S02]  /*0390*/  IMAD.SHL.U32 R6, R2, 0x8, RZ ;  /* 0x0000000802067824 */ /* 0x000fe400078e00ff */
[----:B------:R-:W-:-:S03]  /*03a0*/  IMAD.MOV R2, RZ, RZ, -R2 ;  /* 0x000000ffff027224 */ /* 0x000fc600078e0a02 */
[----:B------:R-:W-:Y:S01]  /*03b0*/  LEA.HI.SX32 R3, R3, -R6, 0x19 ;  /* 0x8000000603037211 */ /* 0x000fe200078fcaff */
[----:B------:R-:W-:-:S03]  /*03c0*/  IMAD R13, R4, R2, R5 ;  /* 0x00000002040d7224 */ /* 0x000fc600078e0205 */
[----:B------:R-:W-:-:S04]  /*03d0*/  VIMNMX R10, R3, 0x8, PT ;  /* 0x00000008030a7848 */ /* 0x000fc80003fe0100 */
[-C--:B------:R-:W-:Y:S02]  /*03e0*/  IABS R7, R10.reuse ;  /* 0x0000000a00077213 */ /* 0x080fe40000000000 */
[----:B------:R-:W-:Y:S02]  /*03f0*/  IABS R4, R10 ;  /* 0x0000000a00047213 */ /* 0x000fe40000000000 */
[----:B------:R-:W1:Y:S01]  /*0400*/  I2F.RP R0, R7 ;  /* 0x0000000700007306 */ /* 0x000e620000209400 */
[C---:B------:R-:W-:Y:S02]  /*0410*/  R2UR UR5, R10.reuse ;  /* 0x000000000a0572ca */ /* 0x040fe400000e0000 */
[----:B------:R-:W-:-:S11]  /*0420*/  R2UR UR6, R10 ;  /* 0x000000000a0672ca */ /* 0x000fd600000e0000 */
[----:B------:R-:W-:Y:S01]  /*0430*/  UISETP.NE.AND UP0, UPT, UR5, URZ, UPT ;  /* 0x0000003f0500728c */ /* 0x000fe2000bf05270 */
[----:B-1----:R-:W1:Y:S02]  /*0440*/  MUFU.RCP R0, R0 ;  /* 0x0000000000007308 */ /* 0x002e640000001000 */
[----:B-1----:R-:W-:Y:S02]  /*0450*/  VIADD R3, R0, 0xffffffe ;  /* 0x0ffffffe00037836 */ /* 0x002fe40000000000 */
[----:B------:R-:W-:-:S04]  /*0460*/  IMAD.MOV R0, RZ, RZ, -R4 ;  /* 0x000000ffff007224 */ /* 0x000fc800078e0a04 */
[----:B------:R-:W1:Y:S02]  /*0470*/  F2I.FTZ.U32.TRUNC.NTZ R3, R3 ;  /* 0x0000000300037305 */ /* 0x000e64000021f000 */
[----:B-1----:R-:W-:-:S04]  /*0480*/  IMAD.MOV R11, RZ, RZ, -R3 ;  /* 0x000000ffff0b7224 */ /* 0x002fc800078e0a03 */
[----:B------:R-:W-:Y:S01]  /*0490*/  IMAD.MOV.U32 R2, RZ, RZ, R11 ;  /* 0x000000ffff027224 */ /* 0x000fe200078e000b */
[----:B------:R-:W-:-:S03]  /*04a0*/  IABS R11, R13 ;  /* 0x0000000d000b7213 */ /* 0x000fc60000000000 */
[----:B------:R-:W-:Y:S02]  /*04b0*/  IMAD R5, R2, R7, RZ ;  /* 0x0000000702057224 */ /* 0x000fe400078e02ff */
[----:B------:R-:W-:-:S04]  /*04c0*/  IMAD.MOV.U32 R2, RZ, RZ, RZ ;  /* 0x000000ffff027224 */ /* 0x000fc800078e00ff */
[----:B------:R-:W-:-:S06]  /*04d0*/  IMAD.HI.U32 R2, R3, R5, R2 ;  /* 0x0000000503027227 */ /* 0x000fcc00078e0002 */
[----:B------:R-:W-:-:S04]  /*04e0*/  IMAD.HI.U32 R2, R2, R11, RZ ;  /* 0x0000000b02027227 */ /* 0x000fc800078e00ff */
[----:B------:R-:W-:-:S05]  /*04f0*/  IMAD R0, R2, R0, R11 ;  /* 0x0000000002007224 */ /* 0x000fca00078e020b */
[----:B------:R-:W-:-:S13]  /*0500*/  ISETP.GT.U32.AND P1, PT, R7, R0, PT ;  /* 0x000000000700720c */ /* 0x000fda0003f24070 */
[----:B------:R-:W-:Y:S02]  /*0510*/  @!P1 IMAD.IADD R0, R0, 0x1, -R7 ;  /* 0x0000000100009824 */ /* 0x000fe400078e0a07 */
[----:B------:R-:W-:-:S03]  /*0520*/  @!P1 VIADD R2, R2, 0x1 ;  /* 0x0000000102029836 */ /* 0x000fc60000000000 */
[----:B------:R-:W-:Y:S02]  /*0530*/  ISETP.GE.U32.AND P0, PT, R0, R7, PT ;  /* 0x000000070000720c */ /* 0x000fe40003f06070 */
[----:B------:R-:W-:-:S04]  /*0540*/  LOP3.LUT R0, R13, R10, RZ, 0x3c, !PT ;  /* 0x0000000a0d007212 */ /* 0x000fc800078e3cff */
[----:B------:R-:W-:Y:S02]  /*0550*/  ISETP.GE.AND P2, PT, R0, RZ, PT ;  /* 0x000000ff0000720c */ /* 0x000fe40003f46270 */
[----:B------:R-:W1:Y:S05]  /*0560*/  S2R R0, SR_TID.X ;  /* 0x0000000000007919 */ /* 0x000e6a0000002100 */
[----:B------:R-:W-:Y:S01]  /*0570*/  @P0 VIADD R2, R2, 0x1 ;  /* 0x0000000102020836 */ /* 0x000fe20000000000 */
[----:B------:R-:W-:-:S05]  /*0580*/  ISETP.GE.AND P0, PT, R92, 0x20, PT ;  /* 0x000000205c00780c */ /* 0x000fca0003f06270 */
[----:B------:R-:W-:-:S05]  /*0590*/  @!P2 IMAD.MOV R2, RZ, RZ, -R2 ;  /* 0x000000ffff02a224 */ /* 0x000fca00078e0a02 */
[----:B------:R-:W-:-:S09]  /*05a0*/  R2UR UR4, R2 ;  /* 0x00000000020472ca */ /* 0x000fd200000e0000 */
[----:B------:R-:W-:-:S04]  /*05b0*/  @!UP0 ULOP3.LUT UR4, URZ, UR6, URZ, 0x33, !UPT ;  /* 0x000000063f048292 */ /* 0x000fc8000f8e333f */
[----:B------:R-:W-:Y:S02]  /*05c0*/  UIADD3 UR5, -UR4, URZ, URZ ;  /* 0x0000003f04057290 */ /* 0x000fe4000fffe13f */
[----:B------:R-:W-:Y:S01]  /*05d0*/  USHF.L.U32 UR9, UR4, 0x6, URZ ;  /* 0x0000000604097899 */ /* 0x000fe2000800063f */
[----:B-1----:R-:W-:Y:S02]  /*05e0*/  LOP3.LUT R3, R0, 0x7f, RZ, 0xc0, !PT ;  /* 0x0000007f00037812 */ /* 0x002fe400078ec0ff */
[----:B------:R-:W-:Y:S01]  /*05f0*/  SHF.R.U32.HI R67, RZ, 0x7, R0 ;  /* 0x00000007ff437819 */ /* 0x000fe20000011600 */
[----:B------:R-:W-:Y:S01]  /*0600*/  IMAD R2, R10, UR5, R13 ;  /* 0x000000050a027c24 */ /* 0x000fe2000f8e020d */
[----:B------:R-:W-:Y:S02]  /*0610*/  UMOV UR5, 0x400 ;  /* 0x0000040000057882 */ /* 0x000fe40000000000 */
[----:B----4-:R-:W-:Y:S01]  /*0620*/  ULEA UR8, UR8, UR5, 0x18 ;  /* 0x0000000508087291 */ /* 0x010fe2000f8ec03f */
[----:B------:R-:W-:Y:S01]  /*0630*/  IMAD.IADD R2, R6, 0x1, R2 ;  /* 0x0000000106027824 */ /* 0x000fe200078e0202 */
[----:B------:R-:W-:-:S03]  /*0640*/  SGXT.U32 R67, R67, 0x1 ;  /* 0x000000014343781a */ /* 0x000fc60000000000 */
[----:B------:R-:W-:Y:S01]  /*0650*/  IMAD R2, R2, 0x80, R3 ;  /* 0x0000008002027824 */ /* 0x000fe200078e0203 */
[----:B0-----:R-:W-:Y:S06]  /*0660*/  @!P0 BRA `(.L_x_0) ;  /* 0x0000001800b48947 */ /* 0x001fec0003800000 */
[----:B------:R-:W-:Y:S02]  /*0670*/  IABS R18, R8 ;  /* 0x0000000800127213 */ /* 0x000fe40000000000 */
[----:B------:R-:W-:Y:S02]  /*0680*/  CS2R R24, SRZ ;  /* 0x0000000000187805 */ /* 0x000fe4000001ff00 */
[----:B------:R-:W-:Y:S02]  /*0690*/  IABS R16, R9 ;  /* 0x0000000900107213 */ /* 0x000fe40000000000 */
[----:B------:R-:W-:Y:S01]  /*06a0*/  CS2R R26, SRZ ;  /* 0x00000000001a7805 */ /* 0x000fe2000001ff00 */
[----:B------:R-:W0:Y:S01]  /*06b0*/  I2F.RP R10, R18 ;  /* 0x00000012000a7306 */ /* 0x000e220000209400 */
[----:B------:R-:W-:Y:S02]  /*06c0*/  SHF.R.U32.HI R5, RZ, 0x5, R0 ;  /* 0x00000005ff057819 */ /* 0x000fe40000011600 */
[----:B------:R-:W-:-:S02]  /*06d0*/  CS2R R28, SRZ ;  /* 0x00000000001c7805 */ /* 0x000fc4000001ff00 */
[----:B------:R-:W-:Y:S02]  /*06e0*/  IABS R15, R2 ;  /* 0x00000002000f7213 */ /* 0x000fe40000000000 */
[----:B------:R-:W-:Y:S02]  /*06f0*/  CS2R R30, SRZ ;  /* 0x00000000001e7805 */ /* 0x000fe4000001ff00 */
[----:B------:R-:W-:Y:S02]  /*0700*/  R2UR UR13, R5 ;  /* 0x00000000050d72ca */ /* 0x000fe400000e0000 */
[----:B------:R-:W-:Y:S02]  /*0710*/  CS2R R32, SRZ ;  /* 0x0000000000207805 */ /* 0x000fe4000001ff00 */
[----:B------:R-:W-:Y:S01]  /*0720*/  LOP3.LUT R58, R0, 0x1f, RZ, 0xc0, !PT ;  /* 0x0000001f003a7812 */ /* 0x000fe200078ec0ff */
[----:B------:R-:W1:Y:S01]  /*0730*/  I2F.RP R3, R16 ;  /* 0x0000001000037306 */ /* 0x000e620000209400 */
[----:B------:R-:W-:-:S02]  /*0740*/  LOP3.LUT R94, R67, 0x2, RZ, 0xfc, !PT ;  /* 0x00000002435e7812 */ /* 0x000fc400078efcff */
[----:B------:R-:W-:Y:S02]  /*0750*/  CS2R R34, SRZ ;  /* 0x0000000000227805 */ /* 0x000fe4000001ff00 */
[C---:B------:R-:W-:Y:S02]  /*0760*/  LOP3.LUT R96, R67.reuse, 0x4, RZ, 0xfc, !PT ;  /* 0x0000000443607812 */ /* 0x040fe400078efcff */
[----:B------:R-:W-:Y:S02]  /*0770*/  CS2R R36, SRZ ;  /* 0x0000000000247805 */ /* 0x000fe4000001ff00 */
[C---:B------:R-:W-:Y:S02]  /*0780*/  LOP3.LUT R98, R67.reuse, 0x6, RZ, 0xfc, !PT ;  /* 0x0000000643627812 */ /* 0x040fe400078efcff */
[----:B------:R-:W-:Y:S02]  /*0790*/  CS2R R38, SRZ ;  /* 0x0000000000267805 */ /* 0x000fe4000001ff00 */
[C---:B------:R-:W-:Y:S01]  /*07a0*/  LOP3.LUT R99, R67.reuse, 0x8, RZ, 0xfc, !PT ;  /* 0x0000000843637812 */ /* 0x040fe200078efcff */
[----:B0-----:R-:W0:Y:S01]  /*07b0*/  MUFU.RCP R10, R10 ;  /* 0x0000000a000a7308 */ /* 0x001e220000001000 */
[C---:B------:R-:W-:Y:S01]  /*07c0*/  LOP3.LUT R100, R67.reuse, 0xa, RZ, 0xfc, !PT ;  /* 0x0000000a43647812 */ /* 0x040fe200078efcff */
[----:B------:R-:W-:Y:S01]  /*07d0*/  UIADD3 UR4, UR9, UR13, URZ ;  /* 0x0000000d09047290 */ /* 0x000fe2000fffe03f */
[C---:B------:R-:W-:Y:S01]  /*07e0*/  LOP3.LUT R101, R67.reuse, 0xc, RZ, 0xfc, !PT ;  /* 0x0000000c43657812 */ /* 0x040fe200078efcff */
[----:B------:R-:W-:Y:S01]  /*07f0*/  ULOP3.LUT UR16, UR9, 0x7, UR13, 0xf8, !UPT ;  /* 0x0000000709107892 */ /* 0x000fe2000f8ef80d */
[C---:B------:R-:W-:Y:S01]  /*0800*/  LOP3.LUT R102, R67.reuse, 0xe, RZ, 0xfc, !PT ;  /* 0x0000000e43667812 */ /* 0x040fe200078efcff */
[----:B------:R-:W-:Y:S01]  /*0810*/  UIADD3 UR5, UR4, 0x38, URZ ;  /* 0x0000003804057890 */ /* 0x000fe2000fffe03f */
[----:B------:R-:W-:Y:S01]  /*0820*/  LOP3.LUT R66, R67, 0x10, RZ, 0xfc, !PT ;  /* 0x0000001043427812 */ /* 0x000fe200078efcff */
[----:B-1----:R-:W1:Y:S01]  /*0830*/  MUFU.RCP R3, R3 ;  /* 0x0000000300037308 */ /* 0x002e620000001000 */
[----:B------:R-:W-:-:S02]  /*0840*/  ULOP3.LUT UR6, UR16, 0x30, URZ, 0xfc, !UPT ;  /* 0x0000003010067892 */ /* 0x000fc4000f8efc3f */
[----:B------:R-:W-:Y:S01]  /*0850*/  IMAD.U32 R14, RZ, RZ, UR16 ;  /* 0x00000010ff0e7e24 */ /* 0x000fe2000f8e00ff */
[----:B------:R-:W-:Y:S01]  /*0860*/  ULOP3.LUT UR7, UR16, 0x28, URZ, 0xfc, !UPT ;  /* 0x0000002810077892 */ /* 0x000fe2000f8efc3f */
[C---:B------:R-:W-:Y:S01]  /*0870*/  LOP3.LUT R65, R67.reuse, 0x12, RZ, 0xfc, !PT ;  /* 0x0000001243417812 */ /* 0x040fe200078efcff */
[----:B------:R-:W-:Y:S01]  /*0880*/  ULOP3.LUT UR12, UR16, 0x20, URZ, 0xfc, !UPT ;  /* 0x00000020100c7892 */ /* 0x000fe2000f8efc3f */
[C---:B------:R-:W-:Y:S01]  /*0890*/  LOP3.LUT R64, R67.reuse, 0x14, RZ, 0xfc, !PT ;  /* 0x0000001443407812 */ /* 0x040fe200078efcff */
[----:B------:R-:W-:Y:S01]  /*08a0*/  UIADD3 UR4, UR4, 0x18, URZ ;  /* 0x0000001804047890 */ /* 0x000fe2000fffe03f */
[----:B------:R-:W-:Y:S01]  /*08b0*/  IABS R14, R14 ;  /* 0x0000000e000e7213 */ /* 0x000fe20000000000 */
[----:B0-----:R-:W-:Y:S01]  /*08c0*/  VIADD R6, R10, 0xffffffe ;  /* 0x0ffffffe0a067836 */ /* 0x001fe20000000000 */
[----:B------:R-:W-:Y:S01]  /*08d0*/  ULOP3.LUT UR14, UR16, 0x10, URZ, 0xfc, !UPT ;  /* 0x00000010100e7892 */ /* 0x000fe2000f8efc3f */
[C---:B------:R-:W-:Y:S01]  /*08e0*/  LOP3.LUT R63, R67.reuse, 0x16, RZ, 0xfc, !PT ;  /* 0x00000016433f7812 */ /* 0x040fe200078efcff */
[----:B------:R-:W-:Y:S01]  /*08f0*/  ULOP3.LUT UR15, UR16, 0x8, URZ, 0xfc, !UPT ;  /* 0x00000008100f7892 */ /* 0x000fe2000f8efc3f */
[----:B------:R0:W2:Y:S01]  /*0900*/  F2I.FTZ.U32.TRUNC.NTZ R7, R6 ;  /* 0x0000000600077305 */ /* 0x0000a2000021f000 */
[----:B------:R-:W-:-:S02]  /*0910*/  LOP3.LUT R62, R67, 0x18, RZ, 0xfc, !PT ;  /* 0x00000018433e7812 */ /* 0x000fc400078efcff */
[----:B------:R-:W-:Y:S02]  /*0920*/  CS2R R40, SRZ ;  /* 0x0000000000287805 */ /* 0x000fe4000001ff00 */
[----:B------:R-:W-:Y:S01]  /*0930*/  LOP3.LUT R61, R67, 0x1a, RZ, 0xfc, !PT ;  /* 0x0000001a433d7812 */ /* 0x000fe200078efcff */
[----:B-1----:R-:W-:Y:S01]  /*0940*/  VIADD R4, R3, 0xffffffe ;  /* 0x0ffffffe03047836 */ /* 0x002fe20000000000 */
[C---:B------:R-:W-:Y:S02]  /*0950*/  LOP3.LUT R60, R67.reuse, 0x1c, RZ, 0xfc, !PT ;  /* 0x0000001c433c7812 */ /* 0x040fe400078efcff */
[----:B------:R-:W-:Y:S02]  /*0960*/  CS2R R42, SRZ ;  /* 0x00000000002a7805 */ /* 0x000fe4000001ff00 */
[----:B------:R-:W-:Y:S01]  /*0970*/  LOP3.LUT R59, R67, 0x1e, RZ, 0xfc, !PT ;  /* 0x0000001e433b7812 */ /* 0x000fe200078efcff */
[----:B------:R1:W3:Y:S01]  /*0980*/  F2I.FTZ.U32.TRUNC.NTZ R5, R4 ;  /* 0x0000000400057305 */ /* 0x0002e2000021f000 */
[----:B0-----:R-:W-:Y:S01]  /*0990*/  IMAD.MOV.U32 R6, RZ, RZ, RZ ;  /* 0x000000ffff067224 */ /* 0x001fe200078e00ff */
[----:B------:R-:W-:-:S02]  /*09a0*/  CS2R R44, SRZ ;  /* 0x00000000002c7805 */ /* 0x000fc4000001ff00 */
[----:B------:R-:W-:Y:S02]  /*09b0*/  CS2R R46, SRZ ;  /* 0x00000000002e7805 */ /* 0x000fe4000001ff00 */
[----:B------:R-:W-:Y:S02]  /*09c0*/  CS2R R48, SRZ ;  /* 0x0000000000307805 */ /* 0x000fe4000001ff00 */
[----:B------:R-:W-:Y:S02]  /*09d0*/  CS2R R50, SRZ ;  /* 0x0000000000327805 */ /* 0x000fe4000001ff00 */
[----:B------:R-:W-:Y:S01]  /*09e0*/  CS2R R52, SRZ ;  /* 0x0000000000347805 */ /* 0x000fe2000001ff00 */
[----:B--2---:R-:W-:Y:S01]  /*09f0*/  IMAD.MOV R13, RZ, RZ, -R7 ;  /* 0x000000ffff0d7224 */ /* 0x004fe200078e0a07 */
[----:B------:R-:W-:Y:S01]  /*0a00*/  CS2R R54, SRZ ;  /* 0x0000000000367805 */ /* 0x000fe2000001ff00 */
[----:B-1----:R-:W-:Y:S02]  /*0a10*/  IMAD.U32 R4, RZ, RZ, UR5 ;  /* 0x00000005ff047e24 */ /* 0x002fe4000f8e00ff */
[----:B------:R-:W-:-:S02]  /*0a20*/  IMAD R3, R13, R18, RZ ;  /* 0x000000120d037224 */ /* 0x000fc400078e02ff */
[----:B---3--:R-:W-:Y:S02]  /*0a30*/  IMAD.MOV R11, RZ, RZ, -R5 ;  /* 0x000000ffff0b7224 */ /* 0x008fe400078e0a05 */
[----:B------:R-:W-:Y:S01]  /*0a40*/  IMAD.HI.U32 R6, R7, R3, R6 ;  /* 0x0000000307067227 */ /* 0x000fe200078e0006 */
[----:B------:R-:W-:-:S03]  /*0a50*/  IABS R7, R4 ;  /* 0x0000000400077213 */ /* 0x000fc60000000000 */
[----:B------:R-:W-:Y:S02]  /*0a60*/  IMAD R3, R11, R16, RZ ;  /* 0x000000100b037224 */ /* 0x000fe400078e02ff */
[----:B------:R-:W-:Y:S02]  /*0a70*/  IMAD.MOV.U32 R4, RZ, RZ, RZ ;  /* 0x000000ffff047224 */ /* 0x000fe400078e00ff */
[----:B------:R-:W-:-:S04]  /*0a80*/  IMAD.HI.U32 R6, R6, R15, RZ ;  /* 0x0000000f06067227 */ /* 0x000fc800078e00ff */
[----:B------:R-:W-:-:S04]  /*0a90*/  IMAD.HI.U32 R4, R5, R3, R4 ;  /* 0x0000000305047227 */ /* 0x000fc800078e0004 */
[----:B------:R-:W-:Y:S02]  /*0aa0*/  IMAD.U32 R3, RZ, RZ, UR6 ;  /* 0x00000006ff037e24 */ /* 0x000fe4000f8e00ff */
[----:B------:R-:W-:Y:S02]  /*0ab0*/  IMAD.MOV.U32 R5, RZ, RZ, R7 ;  /* 0x000000ffff057224 */ /* 0x000fe400078e0007 */
[----:B------:R-:W-:Y:S01]  /*0ac0*/  IMAD.U32 R7, RZ, RZ, UR7 ;  /* 0x00000007ff077e24 */ /* 0x000fe2000f8e00ff */
[----:B------:R-:W-:Y:S01]  /*0ad0*/  IABS R11, R3 ;  /* 0x00000003000b7213 */ /* 0x000fe20000000000 */
[----:B------:R-:W-:-:S03]  /*0ae0*/  IMAD.HI.U32 R3, R4, R5, RZ ;  /* 0x0000000504037227 */ /* 0x000fc600078e00ff */
[----:B------:R-:W-:Y:S01]  /*0af0*/  IABS R12, R7 ;  /* 0x00000007000c7213 */ /* 0x000fe20000000000 */
[----:B------:R-:W-:Y:S02]  /*0b00*/  IMAD.MOV R10, RZ, RZ, -R6 ;  /* 0x000000ffff0a7224 */ /* 0x000fe400078e0a06 */
[----:B------:R-:W-:Y:S02]  /*0b10*/  IMAD.MOV.U32 R7, RZ, RZ, R11 ;  /* 0x000000ffff077224 */ /* 0x000fe400078e000b */
[----:B------:R-:W-:Y:S02]  /*0b20*/  IMAD.MOV R6, RZ, RZ, -R3 ;  /* 0x000000ffff067224 */ /* 0x000fe400078e0a03 */
[----:B------:R-:W-:Y:S02]  /*0b30*/  IMAD.MOV.U32 R11, RZ, RZ, R12 ;  /* 0x000000ffff0b7224 */ /* 0x000fe400078e000c */
[----:B------:R-:W-:Y:S02]  /*0b40*/  IMAD R15, R18, R10, R15 ;  /* 0x0000000a120f7224 */ /* 0x000fe400078e020f */
[----:B------:R-:W-:-:S02]  /*0b50*/  IMAD.U32 R10, RZ, RZ, UR12 ;  /* 0x0000000cff0a7e24 */ /* 0x000fc4000f8e00ff */
[----:B------:R-:W-:Y:S01]  /*0b60*/  IMAD.HI.U32 R3, R4, R7, RZ ;  /* 0x0000000704037227 */ /* 0x000fe200078e00ff */
[----:B------:R-:W-:Y:S02]  /*0b70*/  ISETP.GT.U32.AND P0, PT, R18, R15, PT ;  /* 0x0000000f1200720c */ /* 0x000fe40003f04070 */
[----:B------:R-:W-:Y:S01]  /*0b80*/  IABS R13, R10 ;  /* 0x0000000a000d7213 */ /* 0x000fe20000000000 */
[----:B------:R-:W-:Y:S02]  /*0b90*/  IMAD R5, R16, R6, R5 ;  /* 0x0000000610057224 */ /* 0x000fe400078e0205 */
[----:B------:R-:W-:-:S03]  /*0ba0*/  IMAD.HI.U32 R6, R4, R11, RZ ;  /* 0x0000000b04067227 */ /* 0x000fc600078e00ff */
[C---:B------:R-:W-:Y:S01]  /*0bb0*/  ISETP.GT.U32.AND P3, PT, R16.reuse, R5, PT ;  /* 0x000000051000720c */ /* 0x040fe20003f64070 */
[----:B------:R-:W-:Y:S02]  /*0bc0*/  IMAD.U32 R12, RZ, RZ, UR4 ;  /* 0x00000004ff0c7e24 */ /* 0x000fe4000f8e00ff */
[----:B------:R-:W-:Y:S02]  /*0bd0*/  IMAD.MOV R3, RZ, RZ, -R3 ;  /* 0x000000ffff037224 */ /* 0x000fe400078e0a03 */
[----:B------:R-:W-:Y:S01]  /*0be0*/  IMAD.MOV R10, RZ, RZ, -R6 ;  /* 0x000000ffff0a7224 */ /* 0x000fe200078e0a06 */
[----:B------:R-:W-:Y:S01]  /*0bf0*/  IABS R12, R12 ;  /* 0x0000000c000c7213 */ /* 0x000fe20000000000 */
[C---:B------:R-:W-:Y:S02]  /*0c00*/  IMAD R6, R16.reuse, R3, R7 ;  /* 0x0000000310067224 */ /* 0x040fe400078e0207 */
[C---:B------:R-:W-:Y:S02]  /*0c10*/  IMAD R7, R16.reuse, R10, R11 ;  /* 0x0000000a10077224 */ /* 0x040fe400078e020b */
[----:B------:R-:W-:Y:S01]  /*0c20*/  IMAD.U32 R10, RZ, RZ, UR14 ;  /* 0x0000000eff0a7e24 */ /* 0x000fe2000f8e00ff */
[C---:B------:R-:W-:Y:S01]  /*0c30*/  ISETP.GT.U32.AND P6, PT, R16.reuse, R6, PT ;  /* 0x000000061000720c */ /* 0x040fe20003fc4070 */
[----:B------:R-:W-:Y:S01]  /*0c40*/  IMAD.MOV.U32 R11, RZ, RZ, R12 ;  /* 0x000000ffff0b7224 */ /* 0x000fe200078e000c */
[----:B------:R-:W-:Y:S01]  /*0c50*/  ISETP.GT.U32.AND P4, PT, R16, R7, PT ;  /* 0x000000071000720c */ /* 0x000fe20003f84070 */
[----:B------:R-:W-:Y:S01]  /*0c60*/  IMAD.HI.U32 R3, R4, R13, RZ ;  /* 0x0000000d04037227 */ /* 0x000fe200078e00ff */
[----:B------:R-:W-:-:S03]  /*0c70*/  IABS R17, R10 ;  /* 0x0000000a00117213 */ /* 0x000fc60000000000 */
[----:B------:R-:W-:Y:S02]  /*0c80*/  IMAD.U32 R12, RZ, RZ, UR15 ;  /* 0x0000000fff0c7e24 */ /* 0x000fe4000f8e00ff */
[----:B------:R-:W-:Y:S02]  /*0c90*/  IMAD.MOV R10, RZ, RZ, -R3 ;  /* 0x000000ffff0a7224 */ /* 0x000fe400078e0a03 */
[----:B------:R-:W-:Y:S01]  /*0ca0*/  IMAD.HI.U32 R3, R4, R11, RZ ;  /* 0x0000000b04037227 */ /* 0x000fe200078e00ff */
[----:B------:R-:W-:-:S03]  /*0cb0*/  IABS R19, R12 ;  /* 0x0000000c00137213 */ /* 0x000fc60000000000 */
[C---:B------:R-:W-:Y:S02]  /*0cc0*/  IMAD R10, R16.reuse, R10, R13 ;  /* 0x0000000a100a7224 */ /* 0x040fe400078e020d */
[----:B------:R-:W-:Y:S02]  /*0cd0*/  IMAD.MOV R12, RZ, RZ, -R3 ;  /* 0x000000ffff0c7224 */ /* 0x000fe400078e0a03 */
[----:B------:R-:W-:Y:S01]  /*0ce0*/  IMAD.MOV.U32 R13, RZ, RZ, R19 ;  /* 0x000000ffff0d7224 */ /* 0x000fe200078e0013 */
[C---:B------:R-:W-:Y:S01]  /*0cf0*/  ISETP.GT.U32.AND P1, PT, R16.reuse, R10, PT ;  /* 0x0000000a1000720c */ /* 0x040fe20003f24070 */
[----:B------:R-:W-:Y:S02]  /*0d00*/  IMAD R11, R16, R12, R11 ;  /* 0x0000000c100b7224 */ /* 0x000fe400078e020b */
[----:B------:R-:W-:-:S03]  /*0d10*/  IMAD.HI.U32 R3, R4, R17, RZ ;  /* 0x0000001104037227 */ /* 0x000fc600078e00ff */
[----:B------:R-:W-:Y:S01]  /*0d20*/  ISETP.GT.U32.AND P5, PT, R16, R11, PT ;  /* 0x0000000b1000720c */ /* 0x000fe20003fa4070 */
[----:B------:R-:W-:-:S04]  /*0d30*/  IMAD.HI.U32 R12, R4, R13, RZ ;  /* 0x0000000d040c7227 */ /* 0x000fc800078e00ff */
[----:B------:R-:W-:Y:S02]  /*0d40*/  IMAD.MOV.U32 R19, RZ, RZ, R14 ;  /* 0x000000ffff137224 */ /* 0x000fe400078e000e */
[----:B------:R-:W-:Y:S02]  /*0d50*/  IMAD.MOV R3, RZ, RZ, -R3 ;  /* 0x000000ffff037224 */ /* 0x000fe400078e0a03 */
[----:B------:R-:W-:Y:S02]  /*0d60*/  IMAD.MOV R14, RZ, RZ, -R12 ;  /* 0x000000ffff0e7224 */ /* 0x000fe400078e0a0c */
[C---:B------:R-:W-:Y:S01]  /*0d70*/  IMAD R12, R16.reuse, R3, R17 ;  /* 0x00000003100c7224 */ /* 0x040fe200078e0211 */
[----:B------:R-:W-:Y:S01]  /*0d80*/  SHF.R.S32.HI R3, RZ, 0x1f, R92 ;  /* 0x0000001fff037819 */ /* 0x000fe2000001145c */
[C---:B------:R-:W-:Y:S01]  /*0d90*/  IMAD R13, R16.reuse, R14, R13 ;  /* 0x0000000e100d7224 */ /* 0x040fe200078e020d */
[----:B------:R-:W-:Y:S01]  /*0da0*/  SHF.R.S32.HI R17, RZ, 0x2, R0 ;  /* 0x00000002ff117819 */ /* 0x000fe20000011400 */
[----:B------:R-:W-:Y:S01]  /*0db0*/  @!P0 IMAD.IADD R15, R15, 0x1, -R18 ;  /* 0x000000010f0f8824 */ /* 0x000fe200078e0a12 */
[C---:B------:R-:W-:Y:S01]  /*0dc0*/  ISETP.GT.U32.AND P2, PT, R16.reuse, R12, PT ;  /* 0x0000000c1000720c */ /* 0x040fe20003f44070 */
[----:B------:R-:W-:Y:S01]  /*0dd0*/  @!P3 IMAD.IADD R5, R5, 0x1, -R16 ;  /* 0x000000010505b824 */ /* 0x000fe200078e0a10 */
[----:B------:R-:W-:Y:S01]  /*0de0*/  ISETP.GT.U32.AND P3, PT, R16, R13, PT ;  /* 0x0000000d1000720c */ /* 0x000fe20003f64070 */
[----:B------:R-:W-:Y:S01]  /*0df0*/  IMAD.HI.U32 R4, R4, R19, RZ ;  /* 0x0000001304047227 */ /* 0x000fe200078e00ff */
[----:B------:R-:W-:-:S02]  /*0e00*/  ISETP.GT.U32.AND P0, PT, R18, R15, PT ;  /* 0x0000000f1200720c */ /* 0x000fc40003f04070 */
[----:B------:R-:W-:Y:S01]  /*0e10*/  LEA.HI R92, R3, R92, RZ, 0x5 ;  /* 0x0000005c035c7211 */ /* 0x000fe200078f28ff */
[----:B------:R-:W-:Y:S01]  /*0e20*/  IMAD.MOV R4, RZ, RZ, -R4 ;  /* 0x000000ffff047224 */ /* 0x000fe200078e0a04 */
[----:B------:R-:W-:Y:S01]  /*0e30*/  SGXT R17, R17, 0x1 ;  /* 0x000000011111781a */ /* 0x000fe20000000200 */
[----:B------:R-:W-:Y:S01]  /*0e40*/  @!P6 IMAD.IADD R6, R6, 0x1, -R16 ;  /* 0x000000010606e824 */ /* 0x000fe200078e0a10 */
[----:B------:R-:W-:Y:S01]  /*0e50*/  SHF.R.S32.HI R92, RZ, 0x5, R92 ;  /* 0x00000005ff5c7819 */ /* 0x000fe2000001145c */
[C---:B------:R-:W-:Y:S02]  /*0e60*/  IMAD R14, R16.reuse, R4, R19 ;  /* 0x00000004100e7224 */ /* 0x040fe400078e0213 */
[--C-:B------:R-:W-:Y:S01]  /*0e70*/  @!P4 IMAD.IADD R7, R7, 0x1, -R16.reuse ;  /* 0x000000010707c824 */ /* 0x100fe200078e0a10 */
[----:B------:R-:W-:Y:S01]  /*0e80*/  ISETP.GT.U32.AND P4, PT, R16, R5, PT ;  /* 0x000000051000720c */ /* 0x000fe20003f84070 */
[--C-:B------:R-:W-:Y:S01]  /*0e90*/  @!P1 IMAD.IADD R10, R10, 0x1, -R16.reuse ;  /* 0x000000010a0a9824 */ /* 0x100fe200078e0a10 */
[C---:B------:R-:W-:Y:S01]  /*0ea0*/  ISETP.GT.U32.AND P6, PT, R16.reuse, R14, PT ;  /* 0x0000000e1000720c */ /* 0x040fe20003fc4070 */
[--C-:B------:R-:W-:Y:S01]  /*0eb0*/  @!P5 IMAD.IADD R11, R11, 0x1, -R16.reuse ;  /* 0x000000010b0bd824 */ /* 0x100fe200078e0a10 */
[----:B------:R-:W-:Y:S01]  /*0ec0*/  ISETP.GT.U32.AND P5, PT, R16, R6, PT ;  /* 0x000000061000720c */ /* 0x000fe20003fa4070 */
[--C-:B------:R-:W-:Y:S01]  /*0ed0*/  @!P2 IMAD.IADD R12, R12, 0x1, -R16.reuse ;  /* 0x000000010c0ca824 */ /* 0x100fe200078e0a10 */
[C---:B------:R-:W-:Y:S01]  /*0ee0*/  ISETP.GT.U32.AND P2, PT, R16.reuse, R7, PT ;  /* 0x000000071000720c */ /* 0x040fe20003f44070 */
[----:B------:R-:W-:Y:S01]  /*0ef0*/  @!P3 IMAD.IADD R13, R13, 0x1, -R16 ;  /* 0x000000010d0db824 */ /* 0x000fe200078e0a10 */
[----:B------:R-:W-:Y:S01]  /*0f00*/  ISETP.GT.U32.AND P3, PT, R16, R10, PT ;  /* 0x0000000a1000720c */ /* 0x000fe20003f64070 */
[----:B------:R-:W-:Y:S01]  /*0f10*/  @!P0 IMAD.IADD R15, R15, 0x1, -R18 ;  /* 0x000000010f0f8824 */ /* 0x000fe200078e0a12 */
[----:B------:R-:W-:Y:S01]  /*0f20*/  ISETP.GE.AND P0, PT, R2, RZ, PT ;  /* 0x000000ff0200720c */ /* 0x000fe20003f06270 */
[----:B------:R-:W-:Y:S01]  /*0f30*/  IMAD.SHL.U32 R4, R0, 0x20, RZ ;  /* 0x0000002000047824 */ /* 0x000fe200078e00ff */
[----:B------:R-:W-:Y:S01]  /*0f40*/  ISETP.NE.AND P1, PT, R8, RZ, PT ;  /* 0x000000ff0800720c */ /* 0x000fe20003f25270 */
[--C-:B------:R-:W-:Y:S01]  /*0f50*/  @!P4 IMAD.IADD R5, R5, 0x1, -R16.reuse ;  /* 0x000000010505c824 */ /* 0x100fe200078e0a10 */
[----:B------:R-:W-:Y:S01]  /*0f60*/  ISETP.GT.U32.AND P4, PT, R16, R11, PT ;  /* 0x0000000b1000720c */ /* 0x000fe20003f84070 */
[--C-:B------:R-:W-:Y:S01]  /*0f70*/  @!P6 IMAD.IADD R14, R14, 0x1, -R16.reuse ;  /* 0x000000010e0ee824 */ /* 0x100fe200078e0a10 */
[----:B------:R-:W-:Y:S01]  /*0f80*/  ISETP.GT.U32.AND P6, PT, R16, R13, PT ;  /* 0x0000000d1000720c */ /* 0x000fe20003fc4070 */
[--C-:B------:R-:W-:Y:S01]  /*0f90*/  @!P5 IMAD.IADD R6, R6, 0x1, -R16.reuse ;  /* 0x000000010606d824 */ /* 0x100fe200078e0a10 */
[----:B------:R-:W-:Y:S01]  /*0fa0*/  ISETP.GT.U32.AND P5, PT, R16, R12, PT ;  /* 0x0000000c1000720c */ /* 0x000fe20003fa4070 */
[--C-:B------:R-:W-:Y:S01]  /*0fb0*/  @!P2 IMAD.IADD R7, R7, 0x1, -R16.reuse ;  /* 0x000000010707a824 */ /* 0x100fe200078e0a10 */
[----:B------:R-:W-:Y:S01]  /*0fc0*/  ISETP.LE.AND P2, PT, RZ, UR5, PT ;  /* 0x00000005ff007c0c */ /* 0x000fe2000bf43270 */
[----:B------:R-:W-:Y:S01]  /*0fd0*/  @!P3 IMAD.IADD R10, R10, 0x1, -R16 ;  /* 0x000000010a0ab824 */ /* 0x000fe200078e0a10 */
[----:B------:R-:W-:Y:S01]  /*0fe0*/  ISETP.LE.AND P3, PT, RZ, UR6, PT ;  /* 0x00000006ff007c0c */ /* 0x000fe2000bf63270 */
[----:B------:R-:W-:Y:S01]  /*0ff0*/  @!P0 IMAD.MOV R15, RZ, RZ, -R15 ;  /* 0x000000ffff0f8224 */ /* 0x000fe200078e0a0f */
[----:B------:R-:W-:Y:S01]  /*1000*/  ISETP.GT.U32.AND P0, PT, R16, R14, PT ;  /* 0x0000000e1000720c */ /* 0x000fe20003f04070 */
[----:B------:R-:W-:Y:S01]  /*1010*/  IMAD.MOV.U32 R3, RZ, RZ, R6 ;  /* 0x000000ffff037224 */ /* 0x000fe200078e0006 */
[----:B------:R-:W-:Y:S01]  /*1020*/  @!P1 LOP3.LUT R15, RZ, R8, RZ, 0x33, !PT ;  /* 0x00000008ff0f9212 */ /* 0x000fe200078e33ff */
[--C-:B------:R-:W-:Y:S01]  /*1030*/  @!P4 IMAD.IADD R11, R11, 0x1, -R16.reuse ;  /* 0x000000010b0bc824 */ /* 0x100fe200078e0a10 */
[----:B------:R-:W-:Y:S01]  /*1040*/  ISETP.LE.AND P1, PT, RZ, UR7, PT ;  /* 0x00000007ff007c0c */ /* 0x000fe2000bf23270 */
[--C-:B------:R-:W-:Y:S01]  /*1050*/  @!P6 IMAD.IADD R13, R13, 0x1, -R16.reuse ;  /* 0x000000010d0de824 */ /* 0x100fe200078e0a10 */
[----:B------:R-:W-:Y:S01]  /*1060*/  ISETP.LE.AND P6, PT, RZ, UR12, PT ;  /* 0x0000000cff007c0c */ /* 0x000fe2000bfc3270 */
[--C-:B------:R-:W-:Y:S01]  /*1070*/  @!P5 IMAD.IADD R12, R12, 0x1, -R16.reuse ;  /* 0x000000010c0cd824 */ /* 0x100fe200078e0a10 */
[----:B------:R-:W-:Y:S01]  /*1080*/  ISETP.LE.AND P5, PT, RZ, UR4, PT ;  /* 0x00000004ff007c0c */ /* 0x000fe2000bfa3270 */
[----:B------:R-:W-:Y:S01]  /*1090*/  @!P2 IMAD.MOV R5, RZ, RZ, -R5 ;  /* 0x000000ffff05a224 */ /* 0x000fe200078e0a05 */
[----:B------:R-:W-:Y:S01]  /*10a0*/  ISETP.LE.AND P2, PT, RZ, UR14, PT ;  /* 0x0000000eff007c0c */ /* 0x000fe2000bf43270 */
[----:B------:R-:W-:Y:S01]  /*10b0*/  @!P3 IMAD.MOV R3, RZ, RZ, -R3 ;  /* 0x000000ffff03b224 */ /* 0x000fe200078e0a03 */
[----:B------:R-:W-:Y:S01]  /*10c0*/  ISETP.LE.AND P3, PT, RZ, UR15, PT ;  /* 0x0000000fff007c0c */ /* 0x000fe2000bf63270 */
[----:B------:R-:W-:Y:S01]  /*10d0*/  @!P0 IMAD.IADD R14, R14, 0x1, -R16 ;  /* 0x000000010e0e8824 */ /* 0x000fe200078e0a10 */
[----:B------:R-:W-:Y:S01]  /*10e0*/  ISETP.LE.AND P4, PT, RZ, UR16, PT ;  /* 0x00000010ff007c0c */ /* 0x000fe2000bf83270 */
[----:B------:R-:W-:Y:S01]  /*10f0*/  ULDC UR4, c[0x0][0x240] ;  /* 0x0000900000047ab9 */ /* 0x000fe20000000800 */
[----:B------:R-:W-:Y:S01]  /*1100*/  ISETP.NE.AND P0, PT, R9, RZ, PT ;  /* 0x000000ff0900720c */ /* 0x000fe20003f05270 */
[----:B------:R-:W-:Y:S01]  /*1110*/  @!P1 IMAD.MOV R7, RZ, RZ, -R7 ;  /* 0x000000ffff079224 */ /* 0x000fe200078e0a07 */
[----:B------:R-:W-:Y:S01]  /*1120*/  LOP3.LUT R6, RZ, R9, RZ, 0x33, !PT ;  /* 0x00000009ff067212 */ /* 0x000fe200078e33ff */
[----:B------:R-:W-:Y:S01]  /*1130*/  @!P6 IMAD.MOV R10, RZ, RZ, -R10 ;  /* 0x000000ffff0ae224 */ /* 0x000fe200078e0a0a */
[----:B------:R-:W-:Y:S01]  /*1140*/  ULDC.64 UR14, c[0x0][0x218] ;  /* 0x00008600000e7ab9 */ /* 0x000fe20000000a00 */
[----:B------:R-:W-:Y:S01]  /*1150*/  @!P5 IMAD.MOV R11, RZ, RZ, -R11 ;  /* 0x000000ffff0bd224 */ /* 0x000fe200078e0a0b */
[C---:B------:R-:W-:Y:S01]  /*1160*/  SEL R3, R6.reuse, R3, !P0 ;  /* 0x0000000306037207 */ /* 0x040fe20004000000 */
[----:B------:R-:W-:Y:S01]  /*1170*/  @!P2 IMAD.MOV R12, RZ, RZ, -R12 ;  /* 0x000000ffff0ca224 */ /* 0x000fe200078e0a0c */
[C---:B------:R-:W-:Y:S01]  /*1180*/  SEL R5, R6.reuse, R5, !P0 ;  /* 0x0000000506057207 */ /* 0x040fe20004000000 */
[----:B------:R-:W-:Y:S01]  /*1190*/  @!P3 IMAD.MOV R13, RZ, RZ, -R13 ;  /* 0x000000ffff0db224 */ /* 0x000fe200078e0a0d */
[C---:B------:R-:W-:Y:S01]  /*11a0*/  SEL R7, R6.reuse, R7, !P0 ;  /* 0x0000000706077207 */ /* 0x040fe20004000000 */
[----:B------:R-:W-:Y:S01]  /*11b0*/  IMAD R3, R3, UR4, RZ ;  /* 0x0000000403037c24 */ /* 0x000fe2000f8e02ff */
[C---:B------:R-:W-:Y:S01]  /*11c0*/  SEL R10, R6.reuse, R10, !P0 ;  /* 0x0000000a060a7207 */ /* 0x040fe20004000000 */
[----:B------:R-:W-:Y:S01]  /*11d0*/  @!P4 IMAD.MOV R14, RZ, RZ, -R14 ;  /* 0x000000ffff0ec224 */ /* 0x000fe200078e0a0e */
[C---:B------:R-:W-:Y:S01]  /*11e0*/  SEL R11, R6.reuse, R11, !P0 ;  /* 0x0000000b060b7207 */ /* 0x040fe20004000000 */
[----:B------:R-:W-:Y:S01]  /*11f0*/  IMAD R5, R5, UR4, RZ ;  /* 0x0000000405057c24 */ /* 0x000fe2000f8e02ff */
[----:B------:R-:W-:Y:S01]  /*1200*/  SHF.R.S32.HI R71, RZ, 0x1f, R3 ;  /* 0x0000001fff477819 */ /* 0x000fe20000011403 */
[----:B------:R-:W-:Y:S01]  /*1210*/  ULDC UR5, c[0x0][0x234] ;  /* 0x00008d0000057ab9 */ /* 0x000fe20000000800 */
[----:B------:R-:W-:Y:S01]  /*1220*/  IADD3 R68, P6, R3, UR14, RZ ;  /* 0x0000000e03447c10 */ /* 0x000fe2000ffde0ff */
[----:B------:R-:W-:Y:S01]  /*1230*/  IMAD R15, R15, UR5, RZ ;  /* 0x000000050f0f7c24 */ /* 0x000fe2000f8e02ff */
[C---:B------:R-:W-:Y:S01]  /*1240*/  SEL R12, R6.reuse, R12, !P0 ;  /* 0x0000000c060c7207 */ /* 0x040fe20004000000 */
[----:B------:R-:W0:Y:S01]  /*1250*/  LDC R3, c[0x0][0x238] ;  /* 0x00008e00ff037b82 */ /* 0x000e220000000800 */
[C---:B------:R-:W-:Y:S01]  /*1260*/  SEL R13, R6.reuse, R13, !P0 ;  /* 0x0000000d060d7207 */ /* 0x040fe20004000000 */
[----:B------:R-:W-:Y:S01]  /*1270*/  IMAD R7, R7, UR4, RZ ;  /* 0x0000000407077c24 */ /* 0x000fe2000f8e02ff */
[----:B------:R-:W-:Y:S01]  /*1280*/  SEL R6, R6, R14, !P0 ;  /* 0x0000000e06067207 */ /* 0x000fe20004000000 */
[----:B------:R-:W-:Y:S01]  /*1290*/  ULDC.64 UR6, c[0x0][0x210] ;  /* 0x0000840000067ab9 */ /* 0x000fe20000000a00 */
[----:B------:R-:W-:Y:S01]  /*12a0*/  SHF.R.S32.HI R69, RZ, 0x1f, R5 ;  /* 0x0000001fff457819 */ /* 0x000fe20000011405 */
[----:B------:R-:W-:Y:S01]  /*12b0*/  IMAD R10, R10, UR4, RZ ;  /* 0x000000040a0a7c24 */ /* 0x000fe2000f8e02ff */
[----:B------:R-:W-:Y:S01]  /*12c0*/  LOP3.LUT R4, R4, 0xf60, RZ, 0xc0, !PT ;  /* 0x00000f6004047812 */ /* 0x000fe200078ec0ff */
[----:B------:R-:W-:Y:S01]  /*12d0*/  IMAD R80, R6, UR4, RZ ;  /* 0x0000000406507c24 */ /* 0x000fe2000f8e02ff */
[----:B------:R-:W-:Y:S01]  /*12e0*/  IADD3 R6, P0, R5, UR14, RZ ;  /* 0x0000000e05067c10 */ /* 0x000fe2000ff1e0ff */
[----:B------:R-:W-:Y:S01]  /*12f0*/  IMAD R11, R11, UR4, RZ ;  /* 0x000000040b0b7c24 */ /* 0x000fe2000f8e02ff */
[----:B------:R-:W-:Y:S01]  /*1300*/  LOP3.LUT R4, R4, 0x90, R17, 0xf8, !PT ;  /* 0x0000009004047812 */ /* 0x000fe200078ef811 */
[----:B------:R-:W-:Y:S01]  /*1310*/  IMAD R12, R12, UR4, RZ ;  /* 0x000000040c0c7c24 */ /* 0x000fe2000f8e02ff */
[----:B------:R-:W-:Y:S01]  /*1320*/  SHF.R.S32.HI R95, RZ, 0x1f, R80 ;  /* 0x0000001fff5f7819 */ /* 0x000fe20000011450 */
[----:B------:R-:W-:Y:S01]  /*1330*/  IMAD R13, R13, UR4, RZ ;  /* 0x000000040d0d7c24 */ /* 0x000fe2000f8e02ff */
[----:B------:R-:W-:Y:S01]  /*1340*/  IADD3.X R69, R69, UR15, RZ, P0, !PT ;  /* 0x0000000f45457c10 */ /* 0x000fe200087fe4ff */
[----:B------:R-:W-:Y:S01]  /*1350*/  ULDC UR5, c[0x0][0x23c] ;  /* 0x00008f0000057ab9 */ /* 0x000fe20000000800 */
[----:B------:R-:W-:Y:S01]  /*1360*/  IADD3 R80, P0, R80, UR14, RZ ;  /* 0x0000000e50507c10 */ /* 0x000fe2000ff1e0ff */
[----:B------:R-:W-:Y:S01]  /*1370*/  UIADD3 UR4, UR8, 0x1000, URZ ;  /* 0x0000100008047890 */ /* 0x000fe2000fffe03f */
[----:B------:R-:W-:Y:S01]  /*1380*/  IADD3.X R71, R71, UR15, RZ, P6, !PT ;  /* 0x0000000f47477c10 */ /* 0x000fe2000b7fe4ff */
[----:B------:R-:W-:Y:S01]  /*1390*/  IMAD R57, R58, UR5, RZ ;  /* 0x000000053a397c24 */ /* 0x000fe2000f8e02ff */
[----:B------:R-:W-:Y:S01]  /*13a0*/  IADD3.X R95, R95, UR15, RZ, P0, !PT ;  /* 0x0000000f5f5f7c10 */ /* 0x000fe200087fe4ff */
[----:B------:R-:W-:Y:S01]  /*13b0*/  USHF.R.U32.HI UR4, URZ, 0x4, UR4 ;  /* 0x000000043f047899 */ /* 0x000fe20008011604 */
[----:B------:R-:W-:Y:S01]  /*13c0*/  LOP3.LUT P0, RZ, R0, 0x80, RZ, 0xc0, !PT ;  /* 0x0000008000ff7812 */ /* 0x000fe2000780c0ff */
[----:B0-----:R-:W-:Y:S01]  /*13d0*/  IMAD.SHL.U32 R56, R3, 0x20, RZ ;  /* 0x0000002003387824 */ /* 0x001fe200078e00ff */
[----:B------:R-:W-:Y:S01]  /*13e0*/  IADD3 R73, P6, R15, UR6, RZ ;  /* 0x000000060f497c10 */ /* 0x000fe2000ffde0ff */
[-C--:B------:R-:W-:Y:S01]  /*13f0*/  IMAD R23, R67, R3.reuse, RZ ;  /* 0x0000000343177224 */ /* 0x080fe200078e02ff */
[----:B------:R-:W-:Y:S01]  /*1400*/  SHF.R.S32.HI R75, RZ, 0x1f, R7 ;  /* 0x0000001fff4b7819 */ /* 0x000fe20000011407 */
[-C--:B------:R-:W-:Y:S01]  /*1410*/  IMAD R22, R59, R3.reuse, RZ ;  /* 0x000000033b167224 */ /* 0x080fe200078e02ff */
[----:B------:R-:W-:Y:S01]  /*1420*/  IADD3 R70, P5, R7, UR14, RZ ;  /* 0x0000000e07467c10 */ /* 0x000fe2000ffbe0ff */
[-C--:B------:R-:W-:Y:S01]  /*1430*/  IMAD R21, R60, R3.reuse, RZ ;  /* 0x000000033c157224 */ /* 0x080fe200078e02ff */
[----:B------:R-:W-:Y:S01]  /*1440*/  SEL R5, RZ, 0x90, !P0 ;  /* 0x00000090ff057807 */ /* 0x000fe20004000000 */
[----:B------:R-:W-:Y:S01]  /*1450*/  IMAD R20, R61, R3, RZ ;  /* 0x000000033d147224 */ /* 0x000fe200078e02ff */
[----:B------:R-:W-:Y:S01]  /*1460*/  LOP3.LUT R7, R4, R67, RZ, 0xfc, !PT ;  /* 0x0000004304077212 */ /* 0x000fe200078efcff */
[-C--:B------:R-:W-:Y:S01]  /*1470*/  IMAD R19, R62, R3.reuse, RZ ;  /* 0x000000033e137224 */ /* 0x080fe200078e02ff */
[----:B------:R-:W-:Y:S01]  /*1480*/  SHF.R.S32.HI R77, RZ, 0x1f, R10 ;  /* 0x0000001fff4d7819 */ /* 0x000fe2000001140a */
[-C--:B------:R-:W-:Y:S01]  /*1490*/  IMAD R18, R63, R3.reuse, RZ ;  /* 0x000000033f127224 */ /* 0x080fe200078e02ff */
[----:B------:R-:W-:Y:S01]  /*14a0*/  IADD3 R72, P4, R10, UR14, RZ ;  /* 0x0000000e0a487c10 */ /* 0x000fe2000ff9e0ff */
        /* <DEDUP_REMOVED lines=12> */
[----:B------:R-:W-:Y:S01]  /*1570*/  USHF.L.U32 UR14, UR5, 0x5, URZ ;  /* 0x00000005050e7899 */ /* 0x000fe2000800063f */
[----:B------:R-:W-:Y:S01]  /*1580*/  LEA.HI.X.SX32 R97, R15, UR7, 0x1, P6 ;  /* 0x000000070f617c11 */ /* 0x000fe2000b0f0eff */
[-C--:B------:R-:W-:Y:S01]  /*1590*/  IMAD R15, R66, R3.reuse, RZ ;  /* 0x00000003420f7224 */ /* 0x080fe200078e02ff */
[----:B------:R-:W-:Y:S01]  /*15a0*/  LOP3.LUT R5, R5, 0x7f, R0, 0x78, !PT ;  /* 0x0000007f05057812 */ /* 0x000fe200078e7800 */
[-C--:B------:R-:W-:Y:S01]  /*15b0*/  IMAD R13, R101, R3.reuse, RZ ;  /* 0x00000003650d7224 */ /* 0x080fe200078e02ff */
[----:B------:R-:W-:Y:S01]  /*15c0*/  SHF.R.S32.HI R4, RZ, 0x1f, R57 ;  /* 0x0000001fff047819 */ /* 0x000fe20000011439 */
[-C--:B------:R-:W-:Y:S01]  /*15d0*/  IMAD R9, R96, R3.reuse, RZ ;  /* 0x0000000360097224 */ /* 0x080fe200078e02ff */
[----:B------:R-:W-:Y:S01]  /*15e0*/  IADD3.X R75, R75, UR15, RZ, P5, !PT ;  /* 0x0000000f4b4b7c10 */ /* 0x000fe2000affe4ff */
[----:B------:R-:W-:Y:S01]  /*15f0*/  IMAD R8, R94, R3, RZ ;  /* 0x000000035e087224 */ /* 0x000fe200078e02ff */
[----:B------:R-:W-:Y:S01]  /*1600*/  LOP3.LUT R3, R7, 0x10, RZ, 0x3c, !PT ;  /* 0x0000001007037812 */ /* 0x000fe200078e3cff */
[----:B------:R-:W-:Y:S01]  /*1610*/  USGXT.U32 UR6, UR4, 0xe ;  /* 0x0000000e0406789a */ /* 0x000fe20008000000 */
[----:B------:R-:W-:Y:S01]  /*1620*/  IADD3.X R77, R77, UR15, RZ, P4, !PT ;  /* 0x0000000f4d4d7c10 */ /* 0x000fe2000a7fe4ff */
[----:B------:R-:W-:Y:S01]  /*1630*/  ULDC UR12, c[0x0][0x230] ;  /* 0x00008c00000c7ab9 */ /* 0x000fe20000000800 */
[----:B------:R-:W-:-:S02]  /*1640*/  IADD3.X R79, R79, UR15, RZ, P3, !PT ;  /* 0x0000000f4f4f7c10 */ /* 0x000fc40009ffe4ff */
[----:B------:R-:W-:Y:S02]  /*1650*/  IADD3.X R81, R81, UR15, RZ, P2, !PT ;  /* 0x0000000f51517c10 */ /* 0x000fe400097fe4ff */
[----:B------:R-:W-:Y:S01]  /*1660*/  IADD3.X R93, R93, UR15, RZ, P1, !PT ;  /* 0x0000000f5d5d7c10 */ /* 0x000fe20008ffe4ff */
[----:B------:R-:W-:-:S12]  /*1670*/  USHF.R.S32.HI UR15, URZ, 0x1f, UR14 ;  /* 0x0000001f3f0f7899 */ /* 0x000fd8000801140e */
.L_x_1:
[----:B------:R-:W-:Y:S02]  /*1680*/  ISETP.GE.AND P0, PT, R67, UR12, PT ;  /* 0x0000000c43007c0c */ /* 0x000fe4000bf06270 */
[----:B------:R-:W-:Y:S02]  /*1690*/  ISETP.GE.AND P3, PT, R94, UR12, PT ;  /* 0x0000000c5e007c0c */ /* 0x000fe4000bf66270 */
[-C--:B------:R-:W-:Y:S02]  /*16a0*/  IADD3 R88, P1, R23, R73.reuse, RZ ;  /* 0x0000004917587210 */ /* 0x080fe40007f3e0ff */
[----:B------:R-:W-:Y:S02]  /*16b0*/  IADD3 R86, P2, R8, R73, RZ ;  /* 0x0000004908567210 */ /* 0x000fe40007f5e0ff */
[----:B------:R-:W-:Y:S02]  /*16c0*/  PRMT R104, RZ, 0x7610, R104 ;  /* 0x00007610ff687816 */ /* 0x000fe40000000068 */
[----:B------:R-:W-:-:S02]  /*16d0*/  PRMT R106, RZ, 0x7610, R106 ;  /* 0x00007610ff6a7816 */ /* 0x000fc4000000006a */
[-C--:B------:R-:W-:Y:S02]  /*16e0*/  LEA.HI.X.SX32 R89, R23, R97.reuse, 0x1, P1 ;  /* 0x0000006117597211 */ /* 0x080fe400008f0eff */
[----:B------:R-:W-:Y:S02]  /*16f0*/  LEA.HI.X.SX32 R87, R8, R97, 0x1, P2 ;  /* 0x0000006108577211 */ /* 0x000fe400010f0eff */
[----:B------:R-:W-:Y:S01]  /*1700*/  ISETP.GE.AND P1, PT, R96, UR12, PT ;  /* 0x0000000c60007c0c */ /* 0x000fe2000bf26270 */
[----:B------:R0:W2:Y:S01]  /*1710*/  @!P0 LDG.E.U8 R104, desc[UR10][R88.64] ;  /* 0x0000000a58688981 */ /* 0x0000a2000c1e1100 */
[----:B------:R-:W-:Y:S02]  /*1720*/  ISETP.GE.AND P2, PT, R98, UR12, PT ;  /* 0x0000000c62007c0c */ /* 0x000fe4000bf46270 */
[-C--:B------:R-:W-:Y:S01]  /*1730*/  IADD3 R84, P0, R9, R73.reuse, RZ ;  /* 0x0000004909547210 */ /* 0x080fe20007f1e0ff */
[----:B------:R1:W3:Y:S01]  /*1740*/  @!P3 LDG.E.U8 R106, desc[UR10][R86.64] ;  /* 0x0000000a566ab981 */ /* 0x0002e2000c1e1100 */
[----:B------:R-:W-:-:S02]  /*1750*/  IADD3 R82, P3, R10, R73, RZ ;  /* 0x000000490a527210 */ /* 0x000fc40007f7e0ff */
[----:B------:R-:W-:Y:S02]  /*1760*/  PRMT R111, RZ, 0x7610, R111 ;  /* 0x00007610ff6f7816 */ /* 0x000fe4000000006f */
[----:B------:R-:W-:Y:S02]  /*1770*/  PRMT R109, RZ, 0x7610, R109 ;  /* 0x00007610ff6d7816 */ /* 0x000fe4000000006d */
[-C--:B------:R-:W-:Y:S02]  /*1780*/  LEA.HI.X.SX32 R85, R9, R97.reuse, 0x1, P0 ;  /* 0x0000006109557211 */ /* 0x080fe400000f0eff */
[----:B------:R-:W-:Y:S02]  /*1790*/  LEA.HI.X.SX32 R83, R10, R97, 0x1, P3 ;  /* 0x000000610a537211 */ /* 0x000fe400018f0eff */
[----:B0-----:R-:W-:Y:S01]  /*17a0*/  IADD3 R88, P4, R11, R73, RZ ;  /* 0x000000490b587210 */ /* 0x001fe20007f9e0ff */
[----:B------:R0:W4:Y:S01]  /*17b0*/  @!P1 LDG.E.U8 R111, desc[UR10][R84.64] ;  /* 0x0000000a546f9981 */ /* 0x000122000c1e1100 */
[----:B------:R-:W-:-:S02]  /*17c0*/  ISETP.GE.AND P0, PT, R99, UR12, PT ;  /* 0x0000000c63007c0c */ /* 0x000fc4000bf06270 */
[----:B------:R-:W-:Y:S01]  /*17d0*/  ISETP.GE.AND P1, PT, R100, UR12, PT ;  /* 0x0000000c64007c0c */ /* 0x000fe2000bf26270 */
[----:B------:R5:W4:Y:S01]  /*17e0*/  @!P2 LDG.E.U8 R109, desc[UR10][R82.64] ;  /* 0x0000000a526da981 */ /* 0x000b22000c1e1100 */
[----:B------:R-:W-:Y:S02]  /*17f0*/  ISETP.GE.AND P2, PT, R101, UR12, PT ;  /* 0x0000000c65007c0c */ /* 0x000fe4000bf46270 */
[----:B------:R-:W-:Y:S02]  /*1800*/  LEA.HI.X.SX32 R89, R11, R97, 0x1, P4 ;  /* 0x000000610b597211 */ /* 0x000fe400020f0eff */
[-C--:B-1----:R-:W-:Y:S02]  /*1810*/  IADD3 R86, P3, R12, R73.reuse, RZ ;  /* 0x000000490c567210 */ /* 0x082fe40007f7e0ff */
[----:B0-----:R-:W-:Y:S02]  /*1820*/  IADD3 R84, P4, R13, R73, RZ ;  /* 0x000000490d547210 */ /* 0x001fe40007f9e0ff */
[----:B------:R-:W-:-:S02]  /*1830*/  PRMT R107, RZ, 0x7610, R107 ;  /* 0x00007610ff6b7816 */ /* 0x000fc4000000006b */
[----:B------:R-:W-:Y:S02]  /*1840*/  PRMT R105, RZ, 0x7610, R105 ;  /* 0x00007610ff697816 */ /* 0x000fe40000000069 */
[----:B------:R-:W-:Y:S02]  /*1850*/  PRMT R103, RZ, 0x7610, R103 ;  /* 0x00007610ff677816 */ /* 0x000fe40000000067 */
[-C--:B------:R-:W-:Y:S01]  /*1860*/  LEA.HI.X.SX32 R87, R12, R97.reuse, 0x1, P3 ;  /* 0x000000610c577211 */ /* 0x080fe200018f0eff */
[----:B------:R0:W4:Y:S01]  /*1870*/  @!P0 LDG.E.U8 R107, desc[UR10][R88.64] ;  /* 0x0000000a586b8981 */ /* 0x000122000c1e1100 */
[----:B------:R-:W-:Y:S02]  /*1880*/  LEA.HI.X.SX32 R85, R13, R97, 0x1, P4 ;  /* 0x000000610d557211 */ /* 0x000fe400020f0eff */
[----:B-----5:R-:W-:Y:S01]  /*1890*/  IADD3 R82, P3, R14, R73, RZ ;  /* 0x000000490e527210 */ /* 0x020fe20007f7e0ff */
[----:B------:R1:W5:Y:S01]  /*18a0*/  @!P1 LDG.E.U8 R105, desc[UR10][R86.64] ;  /* 0x0000000a56699981 */ /* 0x000362000c1e1100 */
[----:B------:R-:W-:-:S02]  /*18b0*/  ISETP.GE.AND P0, PT, R102, UR12, PT ;  /* 0x0000000c66007c0c */ /* 0x000fc4000bf06270 */
[----:B------:R-:W-:Y:S01]  /*18c0*/  ISETP.GE.AND P1, PT, R66, UR12, PT ;  /* 0x0000000c42007c0c */ /* 0x000fe2000bf26270 */
[----:B------:R1:W5:Y:S01]  /*18d0*/  @!P2 LDG.E.U8 R103, desc[UR10][R84.64] ;  /* 0x0000000a5467a981 */ /* 0x000362000c1e1100 */
[----:B------:R-:W-:Y:S02]  /*18e0*/  ISETP.GE.AND P2, PT, R65, UR12, PT ;  /* 0x0000000c41007c0c */ /* 0x000fe4000bf46270 */
[----:B------:R-:W-:Y:S02]  /*18f0*/  LEA.HI.X.SX32 R83, R14, R97, 0x1, P3 ;  /* 0x000000610e537211 */ /* 0x000fe400018f0eff */
[-C--:B0-----:R-:W-:Y:S02]  /*1900*/  IADD3 R88, P4, R15, R73.reuse, RZ ;  /* 0x000000490f587210 */ /* 0x081fe40007f9e0ff */
[----:B-1----:R-:W-:Y:S02]  /*1910*/  IADD3 R86, P3, R16, R73, RZ ;  /* 0x0000004910567210 */ /* 0x002fe40007f7e0ff */
[----:B------:R-:W-:-:S02]  /*1920*/  PRMT R124, RZ, 0x7610, R124 ;  /* 0x00007610ff7c7816 */ /* 0x000fc4000000007c */
[----:B------:R-:W-:Y:S02]  /*1930*/  PRMT R122, RZ, 0x7610, R122 ;  /* 0x00007610ff7a7816 */ /* 0x000fe4000000007a */
[----:B------:R-:W-:Y:S02]  /*1940*/  PRMT R120, RZ, 0x7610, R120 ;  /* 0x00007610ff787816 */ /* 0x000fe40000000078 */
[-C--:B------:R-:W-:Y:S01]  /*1950*/  LEA.HI.X.SX32 R89, R15, R97.reuse, 0x1, P4 ;  /* 0x000000610f597211 */ /* 0x080fe200020f0eff */
[----:B------:R0:W5:Y:S01]  /*1960*/  @!P0 LDG.E.U8 R124, desc[UR10][R82.64] ;  /* 0x0000000a527c8981 */ /* 0x000162000c1e1100 */
[----:B------:R-:W-:Y:S02]  /*1970*/  LEA.HI.X.SX32 R87, R16, R97, 0x1, P3 ;  /* 0x0000006110577211 */ /* 0x000fe400018f0eff */
[----:B------:R-:W-:Y:S01]  /*1980*/  IADD3 R84, P4, R17, R73, RZ ;  /* 0x0000004911547210 */ /* 0x000fe20007f9e0ff */
        /* <DEDUP_REMOVED lines=15> */
[----:B------:R-:W5:Y:S01]  /*1a80*/  @!P1 LDG.E.U8 R116, desc[UR10][R82.64] ;  /* 0x0000000a52749981 */ /* 0x000f62000c1e1100 */
[----:B------:R-:W-:-:S02]  /*1a90*/  ISETP.GE.AND P0, PT, R61, UR12, PT ;  /* 0x0000000c3d007c0c */ /* 0x000fc4000bf06270 */
[----:B------:R-:W-:Y:S01]  /*1aa0*/  ISETP.GE.AND P1, PT, R60, UR12, PT ;  /* 0x0000000c3c007c0c */ /* 0x000fe2000bf26270 */
[----:B------:R1:W5:Y:S01]  /*1ab0*/  @!P2 LDG.E.U8 R114, desc[UR10][R88.64] ;  /* 0x0000000a5872a981 */ /* 0x000362000c1e1100 */
[----:B------:R-:W-:Y:S02]  /*1ac0*/  ISETP.GE.AND P2, PT, R59, UR12, PT ;  /* 0x0000000c3b007c0c */ /* 0x000fe4000bf46270 */
[----:B------:R-:W-:Y:S02]  /*1ad0*/  LEA.HI.X.SX32 R91, R20, R97, 0x1, P3 ;  /* 0x00000061145b7211 */ /* 0x000fe400018f0eff */
[-C--:B------:R-:W-:Y:S02]  /*1ae0*/  IADD3 R86, P3, R21, R73.reuse, RZ ;  /* 0x0000004915567210 */ /* 0x080fe40007f7e0ff */
[----:B0-----:R-:W-:Y:S02]  /*1af0*/  IADD3 R84, P4, R22, R73, RZ ;  /* 0x0000004916547210 */ /* 0x001fe40007f9e0ff */
[----:B------:R-:W-:-:S02]  /*1b00*/  PRMT R112, RZ, 0x7610, R112 ;  /* 0x00007610ff707816 */ /* 0x000fc40000000070 */
[----:B------:R-:W-:Y:S02]  /*1b10*/  PRMT R110, RZ, 0x7610, R110 ;  /* 0x00007610ff6e7816 */ /* 0x000fe4000000006e */
[----:B------:R-:W-:Y:S02]  /*1b20*/  PRMT R108, RZ, 0x7610, R108 ;  /* 0x00007610ff6c7816 */ /* 0x000fe4000000006c */
[-C--:B------:R-:W-:Y:S01]  /*1b30*/  LEA.HI.X.SX32 R87, R21, R97.reuse, 0x1, P3 ;  /* 0x0000006115577211 */ /* 0x080fe200018f0eff */
[----:B------:R0:W5:Y:S01]  /*1b40*/  @!P0 LDG.E.U8 R112, desc[UR10][R90.64] ;  /* 0x0000000a5a708981 */ /* 0x000162000c1e1100 */
[----:B------:R-:W-:-:S03]  /*1b50*/  LEA.HI.X.SX32 R85, R22, R97, 0x1, P4 ;  /* 0x0000006116557211 */ /* 0x000fc600020f0eff */
[----:B------:R0:W5:Y:S04]  /*1b60*/  @!P1 LDG.E.U8 R110, desc[UR10][R86.64] ;  /* 0x0000000a566e9981 */ /* 0x000168000c1e1100 */
[----:B------:R-:W5:Y:S01]  /*1b70*/  @!P2 LDG.E.U8 R108, desc[UR10][R84.64] ;  /* 0x0000000a546ca981 */ /* 0x000f62000c1e1100 */
[----:B------:R-:W-:Y:S01]  /*1b80*/  BAR.SYNC.DEFER_BLOCKING 0x0 ;  /* 0x0000000000007b1d */ /* 0x000fe20000010000 */
[----:B-1----:R-:W-:Y:S02]  /*1b90*/  IADD3 R88, P1, R57, R70, RZ ;  /* 0x0000004639587210 */ /* 0x002fe40007f3e0ff */
[----:B------:R-:W-:-:S03]  /*1ba0*/  ISETP.GE.AND P0, PT, R58, UR12, PT ;  /* 0x0000000c3a007c0c */ /* 0x000fc6000bf06270 */
[C---:B------:R-:W-:Y:S01]  /*1bb0*/  IMAD.X R89, R4.reuse, 0x1, R75, P1 ;  /* 0x0000000104597824 */ /* 0x040fe200008e064b */
[C---:B0-----:R-:W-:Y:S02]  /*1bc0*/  IADD3 R90, P1, R57.reuse, R72, RZ ;  /* 0x00000048395a7210 */ /* 0x041fe40007f3e0ff */
[C---:B------:R-:W-:Y:S02]  /*1bd0*/  IADD3 R82, P3, R57.reuse, R68, RZ ;  /* 0x0000004439527210 */ /* 0x040fe40007f7e0ff */
[----:B------:R-:W-:Y:S01]  /*1be0*/  PRMT R113, RZ, 0x7610, R113 ;  /* 0x00007610ff717816 */ /* 0x000fe20000000071 */
[C---:B------:R-:W-:Y:S01]  /*1bf0*/  IMAD.X R91, R4.reuse, 0x1, R77, P1 ;  /* 0x00000001045b7824 */ /* 0x040fe200008e064d */
[----:B------:R-:W-:Y:S01]  /*1c00*/  IADD3 R86, P1, R57, R74, RZ ;  /* 0x0000004a39567210 */ /* 0x000fe20007f3e0ff */
[----:B------:R-:W-:Y:S01]  /*1c10*/  IMAD.X R83, R4, 0x1, R71, P3 ;  /* 0x0000000104537824 */ /* 0x000fe200018e0647 */
[----:B------:R-:W-:-:S03]  /*1c20*/  PRMT R115, RZ, 0x7610, R115 ;  /* 0x00007610ff737816 */ /* 0x000fc60000000073 */
[----:B------:R-:W-:Y:S01]  /*1c30*/  IMAD.X R87, R4, 0x1, R79, P1 ;  /* 0x0000000104577824 */ /* 0x000fe200008e064f */
[----:B------:R0:W5:Y:S01]  /*1c40*/  @!P0 LDG.E.U8 R113, desc[UR10][R82.64] ;  /* 0x0000000a52718981 */ /* 0x000162000c1e1100 */
[----:B------:R-:W-:-:S03]  /*1c50*/  PRMT R117, RZ, 0x7610, R117 ;  /* 0x00007610ff757816 */ /* 0x000fc60000000075 */
[----:B------:R1:W5:Y:S04]  /*1c60*/  @!P0 LDG.E.U8 R115, desc[UR10][R88.64] ;  /* 0x0000000a58738981 */ /* 0x000368000c1e1100 */
[----:B------:R1:W5:Y:S01]  /*1c70*/  @!P0 LDG.E.U8 R117, desc[UR10][R90.64] ;  /* 0x0000000a5a758981 */ /* 0x000362000c1e1100 */
[----:B0-----:R-:W-:-:S05]  /*1c80*/  IADD3 R82, P1, R57, R76, RZ ;  /* 0x0000004c39527210 */ /* 0x001fca0007f3e0ff */
[----:B------:R-:W-:Y:S01]  /*1c90*/  IMAD.X R83, R4, 0x1, R81, P1 ;  /* 0x0000000104537824 */ /* 0x000fe200008e0651 */
[----:B-1----:R-:W-:-:S05]  /*1ca0*/  IADD3 R88, P1, R57, R78, RZ ;  /* 0x0000004e39587210 */ /* 0x002fca0007f3e0ff */
[C---:B------:R-:W-:Y:S01]  /*1cb0*/  IMAD.X R89, R4.reuse, 0x1, R93, P1 ;  /* 0x0000000104597824 */ /* 0x040fe200008e065d */
[C---:B------:R-:W-:Y:S02]  /*1cc0*/  IADD3 R90, P1, R57.reuse, R80, RZ ;  /* 0x00000050395a7210 */ /* 0x040fe40007f3e0ff */
[----:B------:R-:W-:Y:S02]  /*1cd0*/  PRMT R119, RZ, 0x7610, R119 ;  /* 0x00007610ff777816 */ /* 0x000fe40000000077 */
[----:B------:R-:W-:Y:S01]  /*1ce0*/  PRMT R123, RZ, 0x7610, R123 ;  /* 0x00007610ff7b7816 */ /* 0x000fe2000000007b */
[----:B------:R-:W-:Y:S01]  /*1cf0*/  IMAD.X R91, R4, 0x1, R95, P1 ;  /* 0x00000001045b7824 */ /* 0x000fe200008e065f */
[----:B------:R-:W-:Y:S02]  /*1d00*/  IADD3 R84, P1, R57, R6, RZ ;  /* 0x0000000639547210 */ /* 0x000fe40007f3e0ff */
[----:B------:R0:W5:Y:S01]  /*1d10*/  @!P0 LDG.E.U8 R119, desc[UR10][R86.64] ;  /* 0x0000000a56778981 */ /* 0x000162000c1e1100 */
[----:B------:R-:W-:-:S03]  /*1d20*/  PRMT R121, RZ, 0x7610, R121 ;  /* 0x00007610ff797816 */ /* 0x000fc60000000079 */
[----:B------:R1:W5:Y:S01]  /*1d30*/  @!P0 LDG.E.U8 R123, desc[UR10][R82.64] ;  /* 0x0000000a527b8981 */ /* 0x000362000c1e1100 */
[----:B------:R-:W-:-:S03]  /*1d40*/  IMAD.X R85, R4, 0x1, R69, P1 ;  /* 0x0000000104557824 */ /* 0x000fc600008e0645 */
[----:B------:R-:W5:Y:S01]  /*1d50*/  @!P0 LDG.E.U8 R121, desc[UR10][R88.64] ;  /* 0x0000000a58798981 */ /* 0x000f62000c1e1100 */
[----:B0-----:R-:W-:Y:S02]  /*1d60*/  PRMT R86, RZ, 0x7610, R86 ;  /* 0x00007610ff567816 */ /* 0x001fe40000000056 */
[----:B-1----:R-:W-:-:S04]  /*1d70*/  PRMT R82, RZ, 0x7610, R82 ;  /* 0x00007610ff527816 */ /* 0x002fc80000000052 */
[----:B------:R-:W5:Y:S04]  /*1d80*/  @!P0 LDG.E.U8 R86, desc[UR10][R90.64] ;  /* 0x0000000a5a568981 */ /* 0x000f68000c1e1100 */
[----:B------:R-:W5:Y:S01]  /*1d90*/  @!P0 LDG.E.U8 R82, desc[UR10][R84.64] ;  /* 0x0000000a54528981 */ /* 0x000f62000c1e1100 */
[----:B------:R-:W-:-:S04]  /*1da0*/  USHF.L.U32 UR4, UR13, 0x5, URZ ;  /* 0x000000050d047899 */ /* 0x000fc8000800063f */
[----:B------:R-:W-:-:S04]  /*1db0*/  ULOP3.LUT UR4, UR4, 0x80, URZ, 0xc0, !UPT ;  /* 0x0000008004047892 */ /* 0x000fc8000f8ec03f */
[----:B------:R-:W-:-:S04]  /*1dc0*/  ULEA.HI UR4, UR8, UR4, URZ, 0x1c ;  /* 0x0000000408047291 */ /* 0x000fc8000f8fe03f */
[----:B------:R-:W-:Y:S01]  /*1dd0*/  ULOP3.LUT UR4, UR4, 0x3fff, URZ, 0xc0, !UPT ;  /* 0x00003fff04047892 */ /* 0x000fe2000f8ec03f */
[----:B------:R-:W-:Y:S01]  /*1de0*/  UMOV UR7, 0xc0000010 ;  /* 0xc000001000077882 */ /* 0x000fe20000000000 */
[----:B------:R-:W-:Y:S01]  /*1df0*/  UMOV UR5, 0xc0000010 ;  /* 0xc000001000057882 */ /* 0x000fe20000000000 */
[----:B--2---:R0:W-:Y:S04]  /*1e00*/  STS.U8 [R7+UR8], R104 ;  /* 0x0000006807007988 */ /* 0x0041e80008000008 */
[----:B---3--:R0:W-:Y:S04]  /*1e10*/  STS.U8 [R7+UR8+0x2], R106 ;  /* 0x0000026a07007988 */ /* 0x0081e80008000008 */
[----:B----4-:R0:W-:Y:S04]  /*1e20*/  STS.U8 [R7+UR8+0x4], R111 ;  /* 0x0000046f07007988 */ /* 0x0101e80008000008 */
[----:B------:R0:W-:Y:S04]  /*1e30*/  STS.U8 [R7+UR8+0x6], R109 ;  /* 0x0000066d07007988 */ /* 0x0001e80008000008 */
[----:B------:R0:W-:Y:S04]  /*1e40*/  STS.U8 [R7+UR8+0x8], R107 ;  /* 0x0000086b07007988 */ /* 0x0001e80008000008 */
[----:B-----5:R0:W-:Y:S04]  /*1e50*/  STS.U8 [R7+UR8+0xa], R105 ;  /* 0x00000a6907007988 */ /* 0x0201e80008000008 */
[----:B------:R0:W-:Y:S04]  /*1e60*/  STS.U8 [R7+UR8+0xc], R103 ;  /* 0x00000c6707007988 */ /* 0x0001e80008000008 */
[----:B------:R0:W-:Y:S04]  /*1e70*/  STS.U8 [R7+UR8+0xe], R124 ;  /* 0x00000e7c07007988 */ /* 0x0001e80008000008 */
[----:B------:R0:W-:Y:S04]  /*1e80*/  STS.U8 [R3+UR8], R122 ;  /* 0x0000007a03007988 */ /* 0x0001e80008000008 */
[----:B------:R0:W-:Y:S04]  /*1e90*/  STS.U8 [R3+UR8+0x2], R120 ;  /* 0x0000027803007988 */ /* 0x0001e80008000008 */
        /* <DEDUP_REMOVED lines=13> */
[----:B------:R0:W-:Y:S01]  /*1f70*/  STS.U8 [R5+UR8+0x1700], R82 ;  /* 0x0017005205007988 */ /* 0x0001e20008000008 */
[----:B------:R1:W-:Y:S06]  /*1f80*/  MEMBAR.ALL.CTA ;  /* 0x0000000000007992 */ /* 0x0003ec0000008000 */
[----:B-1----:R-:W1:Y:S02]  /*1f90*/  FENCE.VIEW.ASYNC.S ;  /* 0x00000000000073c6 */ /* 0x002e640000000000 */
[----:B-1----:R-:W-:Y:S06]  /*1fa0*/  BAR.SYNC.DEFER_BLOCKING 0x0 ;  /* 0x0000000000007b1d */ /* 0x002fec0000010000 */
[----:B------:R-:W-:-:S06]  /*1fb0*/  WARPGROUP.ARRIVE ;  /* 0x00000000000079c5 */ /* 0x000fcc0000000000 */
[----:B------:R-:W-:Y:S01]  /*1fc0*/  QGMMA.64x64x32.F32.E4M3.E4M3 R24, gdesc[UR4], R24, gsb0 ;  /* 0x00e00000041879f3 */ /* 0x000fe20008000818 */
[----:B------:R-:W-:Y:S01]  /*1fd0*/  VIADD R92, R92, 0xffffffff ;  /* 0xffffffff5c5c7836 */ /* 0x000fe20000000000 */
[----:B------:R-:W-:-:S04]  /*1fe0*/  IADD3 R70, P0, R70, UR14, RZ ;  /* 0x0000000e46467c10 */ /* 0x000fc8000ff1e0ff */
[----:B------:R-:W-:Y:S02]  /*1ff0*/  IADD3.X R75, R75, UR15, RZ, P0, !PT ;  /* 0x0000000f4b4b7c10 */ /* 0x000fe400087fe4ff */
[----:B------:R-:W-:Y:S02]  /*2000*/  ISETP.NE.U32.AND P0, PT, R92, RZ, PT ;  /* 0x000000ff5c00720c */ /* 0x000fe40003f05070 */
[----:B------:R-:W-:Y:S02]  /*2010*/  IADD3 R6, P5, R6, UR14, RZ ;  /* 0x0000000e06067c10 */ /* 0x000fe4000ffbe0ff */
[----:B------:R-:W-:Y:S02]  /*2020*/  IADD3 R68, P6, R68, UR14, RZ ;  /* 0x0000000e44447c10 */ /* 0x000fe4000ffde0ff */
[----:B------:R-:W-:Y:S02]  /*2030*/  IADD3.X R69, R69, UR15, RZ, P5, !PT ;  /* 0x0000000f45457c10 */ /* 0x000fe4000affe4ff */
[----:B------:R-:W-:-:S02]  /*2040*/  IADD3 R72, P1, R72, UR14, RZ ;  /* 0x0000000e48487c10 */ /* 0x000fc4000ff3e0ff */
[----:B------:R-:W-:Y:S02]  /*2050*/  IADD3 R74, P2, R74, UR14, RZ ;  /* 0x0000000e4a4a7c10 */ /* 0x000fe4000ff5e0ff */
[----:B------:R-:W-:Y:S02]  /*2060*/  IADD3 R76, P3, R76, UR14, RZ ;  /* 0x0000000e4c4c7c10 */ /* 0x000fe4000ff7e0ff */
[----:B------:R-:W-:Y:S02]  /*2070*/  IADD3 R78, P4, R78, UR14, RZ ;  /* 0x0000000e4e4e7c10 */ /* 0x000fe4000ff9e0ff */
[----:B------:R-:W-:Y:S02]  /*2080*/  IADD3 R80, P5, R80, UR14, RZ ;  /* 0x0000000e50507c10 */ /* 0x000fe4000ffbe0ff */
[----:B------:R-:W-:Y:S01]  /*2090*/  IADD3.X R71, R71, UR15, RZ, P6, !PT ;  /* 0x0000000f47477c10 */ /* 0x000fe2000b7fe4ff */
[----:B------:R-:W-:Y:S01]  /*20a0*/  UIADD3 UR12, UR12, -0x20, URZ ;  /* 0xffffffe00c0c7890 */ /* 0x000fe2000fffe03f */
[----:B------:R-:W-:-:S02]  /*20b0*/  IADD3 R73, P6, R56, R73, RZ ;  /* 0x0000004938497210 */ /* 0x000fc40007fde0ff */
[----:B------:R-:W-:Y:S02]  /*20c0*/  IADD3.X R77, R77, UR15, RZ, P1, !PT ;  /* 0x0000000f4d4d7c10 */ /* 0x000fe40008ffe4ff */
[----:B------:R-:W-:Y:S02]  /*20d0*/  IADD3.X R79, R79, UR15, RZ, P2, !PT ;  /* 0x0000000f4f4f7c10 */ /* 0x000fe400097fe4ff */
[----:B------:R-:W-:Y:S02]  /*20e0*/  IADD3.X R81, R81, UR15, RZ, P3, !PT ;  /* 0x0000000f51517c10 */ /* 0x000fe40009ffe4ff */
[----:B------:R-:W-:Y:S02]  /*20f0*/  IADD3.X R93, R93, UR15, RZ, P4, !PT ;  /* 0x0000000f5d5d7c10 */ /* 0x000fe4000a7fe4ff */
[----:B------:R-:W-:Y:S02]  /*2100*/  IADD3.X R95, R95, UR15, RZ, P5, !PT ;  /* 0x0000000f5f5f7c10 */ /* 0x000fe4000affe4ff */
[----:B------:R-:W-:Y:S01]  /*2110*/  LEA.HI.X.SX32 R97, R56, R97, 0x1, P6 ;  /* 0x0000006138617211 */ /* 0x000fe200030f0eff */
[----:B------:R-:W-:-:S02]  /*2120*/  WARPGROUP.DEPBAR.LE gsb0, 0x0 ;  /* 0x00008000000079c5 */ /* 0x000fc40000010000 */
[----:B0-----:R-:W-:Y:S05]  /*2130*/  @P0 BRA `(.L_x_1) ;  /* 0xfffffff400500947 */ /* 0x001fea000383ffff */
.L_x_0:
[C---:B------:R-:W-:Y:S01]  /*2140*/  IMAD.SHL.U32 R3, R0.reuse, 0x100, RZ ;  /* 0x0000010000037824 */ /* 0x040fe200078e00ff */
[----:B------:R-:W-:Y:S01]  /*2150*/  F2FP.SATFINITE.E4M3.F32.PACK_AB_MERGE_C R24, R25, R24, RZ ;  /* 0x000000181918723e */ /* 0x000fe200048070ff */
[C---:B------:R-:W-:Y:S01]  /*2160*/  IMAD.SHL.U32 R11, R0.reuse, 0x10, RZ ;  /* 0x00000010000b7824 */ /* 0x040fe200078e00ff */
[----:B------:R-:W-:Y:S01]  /*2170*/  F2FP.SATFINITE.E4M3.F32.PACK_AB_MERGE_C R28, R29, R28, RZ ;  /* 0x0000001c1d1c723e */ /* 0x000fe200048070ff */
[----:B------:R-:W-:Y:S01]  /*2180*/  IMAD.SHL.U32 R0, R0, 0x8, RZ ;  /* 0x0000000800007824 */ /* 0x000fe200078e00ff */
[----:B------:R-:W-:Y:S01]  /*2190*/  LOP3.LUT R4, R3, 0x800, RZ, 0xc0, !PT ;  /* 0x0000080003047812 */ /* 0x000fe200078ec0ff */
[----:B------:R-:W-:Y:S01]  /*21a0*/  IMAD.U32 R10, RZ, RZ, UR9 ;  /* 0x00000009ff0a7e24 */ /* 0x000fe2000f8e00ff */
[----:B------:R-:W-:Y:S01]  /*21b0*/  LOP3.LUT R3, R11, 0x70, RZ, 0xc0, !PT ;  /* 0x000000700b037812 */ /* 0x000fe200078ec0ff */
[----:B------:R-:W-:Y:S01]  /*21c0*/  ULDC.64 UR6, c[0x0][0x228] ;  /* 0x00008a0000067ab9 */ /* 0x000fe20000000a00 */
[----:B------:R-:W-:Y:S01]  /*21d0*/  F2FP.SATFINITE.E4M3.F32.PACK_AB_MERGE_C R32, R33, R32, RZ ;  /* 0x000000202120723e */ /* 0x000fe200048070ff */
[----:B------:R-:W-:Y:S01]  /*21e0*/  ULDC UR4, c[0x0][0x244] ;  /* 0x0000910000047ab9 */ /* 0x000fe20000000800 */
[----:B------:R-:W-:Y:S01]  /*21f0*/  F2FP.SATFINITE.E4M3.F32.PACK_AB_MERGE_C R26, R27, R26, RZ ;  /* 0x0000001a1b1a723e */ /* 0x000fe200048070ff */
[----:B------:R-:W-:Y:S01]  /*2200*/  IMAD R20, R2, UR4, RZ ;  /* 0x0000000402147c24 */ /* 0x000fe2000f8e02ff */
[----:B------:R-:W-:Y:S01]  /*2210*/  F2FP.SATFINITE.E4M3.F32.PACK_AB_MERGE_C R30, R31, R30, RZ ;  /* 0x0000001e1f1e723e */ /* 0x000fe200048070ff */
[----:B------:R-:W-:Y:S01]  /*2220*/  ULDC.64 UR4, c[0x0][0x220] ;  /* 0x0000880000047ab9 */ /* 0x000fe20000000a00 */
[----:B------:R-:W-:-:S02]  /*2230*/  F2FP.SATFINITE.E4M3.F32.PACK_AB_MERGE_C R34, R35, R34, RZ ;  /* 0x000000222322723e */ /* 0x000fc400048070ff */
[----:B------:R-:W-:Y:S02]  /*2240*/  F2FP.SATFINITE.E4M3.F32.PACK_AB_MERGE_C R40, R41, R40, RZ ;  /* 0x000000282928723e */ /* 0x000fe400048070ff */
[----:B------:R-:W-:Y:S02]  /*2250*/  F2FP.SATFINITE.E4M3.F32.PACK_AB_MERGE_C R44, R45, R44, RZ ;  /* 0x0000002c2d2c723e */ /* 0x000fe400048070ff */
[----:B------:R-:W-:Y:S02]  /*2260*/  F2FP.SATFINITE.E4M3.F32.PACK_AB_MERGE_C R48, R49, R48, RZ ;  /* 0x000000303130723e */ /* 0x000fe400048070ff */
[----:B------:R-:W-:Y:S02]  /*2270*/  IADD3 R3, R4, UR8, R3 ;  /* 0x0000000804037c10 */ /* 0x000fe4000fffe003 */
[----:B------:R-:W-:Y:S02]  /*2280*/  LOP3.LUT R0, R0, 0x780, RZ, 0xc0, !PT ;  /* 0x0000078000007812 */ /* 0x000fe400078ec0ff */
[----:B------:R-:W-:-:S02]  /*2290*/  F2FP.SATFINITE.E4M3.F32.PACK_AB_MERGE_C R42, R43, R42, RZ ;  /* 0x0000002a2b2a723e */ /* 0x000fc400048070ff */
[----:B------:R-:W-:Y:S01]  /*22a0*/  F2FP.SATFINITE.E4M3.F32.PACK_AB_MERGE_C R46, R47, R46, RZ ;  /* 0x0000002e2f2e723e */ /* 0x000fe200048070ff */
[----:B------:R-:W-:Y:S01]  /*22b0*/  IMAD.IADD R18, R0, 0x1, R3 ;  /* 0x0000000100127824 */ /* 0x000fe200078e0203 */
[----:B------:R-:W-:Y:S02]  /*22c0*/  F2FP.SATFINITE.E4M3.F32.PACK_AB_MERGE_C R50, R51, R50, RZ ;  /* 0x000000323332723e */ /* 0x000fe400048070ff */
[----:B------:R-:W-:Y:S02]  /*22d0*/  ISETP.GE.AND P0, PT, R2, UR6, PT ;  /* 0x0000000602007c0c */ /* 0x000fe4000bf06270 */
[C-C-:B------:R-:W-:Y:S02]  /*22e0*/  LOP3.LUT R4, R10.reuse, 0x3c, R67.reuse, 0xfe, !PT ;  /* 0x0000003c0a047812 */ /* 0x140fe400078efe43 */
[----:B------:R-:W-:Y:S02]  /*22f0*/  LOP3.LUT R5, R10, 0x3a, R67, 0xfe, !PT ;  /* 0x0000003a0a057812 */ /* 0x000fe400078efe43 */
[----:B------:R-:W-:-:S02]  /*2300*/  LOP3.LUT R24, R24, 0xffff, RZ, 0xc0, !PT ;  /* 0x0000ffff18187812 */ /* 0x000fc400078ec0ff */
[----:B------:R-:W-:Y:S02]  /*2310*/  LOP3.LUT R17, R28, 0xffff, RZ, 0xc0, !PT ;  /* 0x0000ffff1c117812 */ /* 0x000fe400078ec0ff */
[----:B------:R-:W-:Y:S02]  /*2320*/  LOP3.LUT R32, R32, 0xffff, RZ, 0xc0, !PT ;  /* 0x0000ffff20207812 */ /* 0x000fe400078ec0ff */
[----:B------:R-:W-:Y:S02]  /*2330*/  LOP3.LUT R26, R26, 0xffff, RZ, 0xc0, !PT ;  /* 0x0000ffff1a1a7812 */ /* 0x000fe400078ec0ff */
[----:B------:R-:W-:Y:S02]  /*2340*/  LOP3.LUT R21, R30, 0xffff, RZ, 0xc0, !PT ;  /* 0x0000ffff1e157812 */ /* 0x000fe400078ec0ff */
[----:B------:R-:W-:Y:S02]  /*2350*/  LOP3.LUT R34, R34, 0xffff, RZ, 0xc0, !PT ;  /* 0x0000ffff22227812 */ /* 0x000fe400078ec0ff */
[----:B------:R-:W-:-:S02]  /*2360*/  LOP3.LUT R40, R40, 0xffff, RZ, 0xc0, !PT ;  /* 0x0000ffff28287812 */ /* 0x000fc400078ec0ff */
[----:B------:R-:W-:Y:S02]  /*2370*/  LOP3.LUT R25, R44, 0xffff, RZ, 0xc0, !PT ;  /* 0x0000ffff2c197812 */ /* 0x000fe400078ec0ff */
[----:B------:R-:W-:Y:S02]  /*2380*/  LOP3.LUT R48, R48, 0xffff, RZ, 0xc0, !PT ;  /* 0x0000ffff30307812 */ /* 0x000fe400078ec0ff */
[----:B------:R-:W-:Y:S02]  /*2390*/  ISETP.LT.AND P1, PT, R4, UR7, !P0 ;  /* 0x0000000704007c0c */ /* 0x000fe4000c721270 */
[----:B------:R-:W-:Y:S02]  /*23a0*/  ISETP.LT.AND P2, PT, R5, UR7, !P0 ;  /* 0x0000000705007c0c */ /* 0x000fe4000c741270 */
[----:B------:R-:W-:Y:S02]  /*23b0*/  LOP3.LUT R42, R42, 0xffff, RZ, 0xc0, !PT ;  /* 0x0000ffff2a2a7812 */ /* 0x000fe400078ec0ff */
[----:B------:R-:W-:-:S02]  /*23c0*/  LOP3.LUT R27, R46, 0xffff, RZ, 0xc0, !PT ;  /* 0x0000ffff2e1b7812 */ /* 0x000fc400078ec0ff */
[----:B------:R-:W-:Y:S02]  /*23d0*/  LOP3.LUT R50, R50, 0xffff, RZ, 0xc0, !PT ;  /* 0x0000ffff32327812 */ /* 0x000fe400078ec0ff */
[----:B------:R-:W-:Y:S02]  /*23e0*/  PRMT R3, R32, 0x3340, R1 ;  /* 0x0000334020037816 */ /* 0x000fe40000000001 */
[----:B------:R-:W-:Y:S02]  /*23f0*/  PRMT R0, R24, 0x3340, R17 ;  /* 0x0000334018007816 */ /* 0x000fe40000000011 */
[--C-:B------:R-:W-:Y:S02]  /*2400*/  PRMT R5, R34, 0x3340, R1.reuse ;  /* 0x0000334022057816 */ /* 0x100fe40000000001 */
[----:B------:R-:W-:Y:S02]  /*2410*/  PRMT R7, R48, 0x3340, R1 ;  /* 0x0000334030077816 */ /* 0x000fe40000000001 */
[----:B------:R-:W-:-:S02]  /*2420*/  PRMT R4, R26, 0x3340, R21 ;  /* 0x000033401a047816 */ /* 0x000fc40000000015 */
[----:B------:R-:W-:Y:S02]  /*2430*/  PRMT R6, R40, 0x3340, R25 ;  /* 0x0000334028067816 */ /* 0x000fe40000000019 */
[----:B------:R-:W-:Y:S02]  /*2440*/  PRMT R13, R50, 0x3340, R1 ;  /* 0x00003340320d7816 */ /* 0x000fe40000000001 */
[----:B------:R-:W-:Y:S02]  /*2450*/  PRMT R8, R42, 0x3340, R27 ;  /* 0x000033402a087816 */ /* 0x000fe4000000001b */
[----:B------:R-:W-:Y:S02]  /*2460*/  PRMT R9, R0, 0x5410, R3 ;  /* 0x0000541000097816 */ /* 0x000fe40000000003 */
[----:B------:R-:W-:Y:S02]  /*2470*/  PRMT R15, R4, 0x5410, R5 ;  /* 0x00005410040f7816 */ /* 0x000fe40000000005 */
[----:B------:R-:W-:-:S02]  /*2480*/  PRMT R19, R6, 0x5410, R7 ;  /* 0x0000541006137816 */ /* 0x000fc40000000007 */
[----:B------:R-:W-:Y:S02]  /*2490*/  SHF.R.U32.HI R0, RZ, 0x8, R24 ;  /* 0x00000008ff007819 */ /* 0x000fe40000011618 */
[----:B------:R-:W-:Y:S02]  /*24a0*/  SHF.R.U32.HI R3, RZ, 0x8, R26 ;  /* 0x00000008ff037819 */ /* 0x000fe4000001161a */
[----:B------:R-:W-:Y:S02]  /*24b0*/  SHF.R.U32.HI R5, RZ, 0x8, R21 ;  /* 0x00000008ff057819 */ /* 0x000fe40000011615 */
[----:B------:R-:W-:Y:S02]  /*24c0*/  SHF.R.U32.HI R7, RZ, 0x8, R34 ;  /* 0x00000008ff077819 */ /* 0x000fe40000011622 */
[----:B------:R-:W-:Y:S02]  /*24d0*/  PRMT R23, R8, 0x5410, R13 ;  /* 0x0000541008177816 */ /* 0x000fe4000000000d */
[----:B------:R-:W-:-:S02]  /*24e0*/  LOP3.LUT R13, R0, 0xffff, RZ, 0xc0, !PT ;  /* 0x0000ffff000d7812 */ /* 0x000fc400078ec0ff */
[----:B------:R-:W-:Y:S02]  /*24f0*/  SHF.R.U32.HI R4, RZ, 0x8, R17 ;  /* 0x00000008ff047819 */ /* 0x000fe40000011611 */
[----:B------:R-:W-:Y:S02]  /*2500*/  SHF.R.U32.HI R6, RZ, 0x8, R32 ;  /* 0x00000008ff067819 */ /* 0x000fe40000011620 */
[----:B------:R-:W-:Y:S02]  /*2510*/  LOP3.LUT R5, R5, 0xffff, RZ, 0xc0, !PT ;  /* 0x0000ffff05057812 */ /* 0x000fe400078ec0ff */
[----:B------:R-:W-:Y:S02]  /*2520*/  LOP3.LUT R0, R3, 0xffff, RZ, 0xc0, !PT ;  /* 0x0000ffff03007812 */ /* 0x000fe400078ec0ff */
[----:B------:R-:W-:Y:S02]  /*2530*/  LOP3.LUT R7, R7, 0xffff, RZ, 0xc0, !PT ;  /* 0x0000ffff07077812 */ /* 0x000fe400078ec0ff */
[----:B------:R-:W-:-:S02]  /*2540*/  LOP3.LUT R4, R4, 0xffff, RZ, 0xc0, !PT ;  /* 0x0000ffff04047812 */ /* 0x000fc400078ec0ff */
[----:B------:R-:W-:Y:S02]  /*2550*/  LOP3.LUT R6, R6, 0xffff, RZ, 0xc0, !PT ;  /* 0x0000ffff06067812 */ /* 0x000fe400078ec0ff */
[----:B------:R-:W-:Y:S02]  /*2560*/  PRMT R12, R0, 0x3340, R5 ;  /* 0x00003340000c7816 */ /* 0x000fe40000000005 */
[----:B------:R-:W-:Y:S02]  /*2570*/  PRMT R17, R7, 0x3340, R2 ;  /* 0x0000334007117816 */ /* 0x000fe40000000002 */
[----:B------:R-:W-:Y:S02]  /*2580*/  SHF.R.U32.HI R3, RZ, 0x8, R42 ;  /* 0x00000008ff037819 */ /* 0x000fe4000001162a */
[----:B------:R-:W-:Y:S02]  /*2590*/  SHF.R.U32.HI R5, RZ, 0x8, R27 ;  /* 0x00000008ff057819 */ /* 0x000fe4000001161b */
[----:B------:R-:W-:-:S02]  /*25a0*/  SHF.R.U32.HI R7, RZ, 0x8, R50 ;  /* 0x00000008ff077819 */ /* 0x000fc40000011632 */
[----:B------:R-:W-:Y:S02]  /*25b0*/  PRMT R13, R13, 0x3340, R4 ;  /* 0x000033400d0d7816 */ /* 0x000fe40000000004 */
[----:B------:R-:W-:Y:S02]  /*25c0*/  PRMT R8, R6, 0x3340, R1 ;  /* 0x0000334006087816 */ /* 0x000fe40000000001 */
[----:B------:R-:W-:Y:S02]  /*25d0*/  SHF.R.U32.HI R0, RZ, 0x8, R40 ;  /* 0x00000008ff007819 */ /* 0x000fe40000011628 */
[----:B------:R-:W-:Y:S02]  /*25e0*/  SHF.R.U32.HI R4, RZ, 0x8, R25 ;  /* 0x00000008ff047819 */ /* 0x000fe40000011619 */
[----:B------:R-:W-:Y:S02]  /*25f0*/  SHF.R.U32.HI R6, RZ, 0x8, R48 ;  /* 0x00000008ff067819 */ /* 0x000fe40000011630 */
[----:B------:R-:W-:-:S02]  /*2600*/  LOP3.LUT R5, R5, 0xffff, RZ, 0xc0, !PT ;  /* 0x0000ffff05057812 */ /* 0x000fc400078ec0ff */
[----:B------:R-:W-:Y:S02]  /*2610*/  LOP3.LUT R14, R3, 0xffff, RZ, 0xc0, !PT ;  /* 0x0000ffff030e7812 */ /* 0x000fe400078ec0ff */
[----:B------:R-:W-:Y:S02]  /*2620*/  LOP3.LUT R7, R7, 0xffff, RZ, 0xc0, !PT ;  /* 0x0000ffff07077812 */ /* 0x000fe400078ec0ff */
[----:B------:R-:W-:Y:S02]  /*2630*/  F2FP.SATFINITE.E4M3.F32.PACK_AB_MERGE_C R36, R37, R36, RZ ;  /* 0x000000242524723e */ /* 0x000fe400048070ff */
[----:B------:R-:W-:Y:S02]  /*2640*/  F2FP.SATFINITE.E4M3.F32.PACK_AB_MERGE_C R38, R39, R38, RZ ;  /* 0x000000262726723e */ /* 0x000fe400048070ff */
[----:B------:R-:W-:Y:S02]  /*2650*/  LOP3.LUT R4, R4, 0xffff, RZ, 0xc0, !PT ;  /* 0x0000ffff04047812 */ /* 0x000fe400078ec0ff */
[----:B------:R-:W-:-:S02]  /*2660*/  LOP3.LUT R21, R0, 0xffff, RZ, 0xc0, !PT ;  /* 0x0000ffff00157812 */ /* 0x000fc400078ec0ff */
[----:B------:R-:W-:Y:S02]  /*2670*/  LOP3.LUT R6, R6, 0xffff, RZ, 0xc0, !PT ;  /* 0x0000ffff06067812 */ /* 0x000fe400078ec0ff */
[----:B------:R-:W-:Y:S02]  /*2680*/  PRMT R14, R14, 0x3340, R5 ;  /* 0x000033400e0e7816 */ /* 0x000fe40000000005 */
[----:B------:R-:W-:Y:S02]  /*2690*/  PRMT R3, R7, 0x3340, R2 ;  /* 0x0000334007037816 */ /* 0x000fe40000000002 */
[----:B------:R-:W-:Y:S02]  /*26a0*/  LOP3.LUT R36, R36, 0xffff, RZ, 0xc0, !PT ;  /* 0x0000ffff24247812 */ /* 0x000fe400078ec0ff */
[----:B------:R-:W-:Y:S02]  /*26b0*/  PRMT R5, R13, 0x5410, R8 ;  /* 0x000054100d057816 */ /* 0x000fe40000000008 */
[----:B------:R-:W-:Y:S01]  /*26c0*/  LOP3.LUT R38, R38, 0xffff, RZ, 0xc0, !PT ;  /* 0x0000ffff26267812 */ /* 0x000fe200078ec0ff */
[----:B------:R-:W0:Y:S01]  /*26d0*/  LDC R13, c[0x0][0x248] ;  /* 0x00009200ff0d7b82 */ /* 0x000e220000000800 */
[----:B------:R-:W-:-:S02]  /*26e0*/  PRMT R7, R12, 0x5410, R17 ;  /* 0x000054100c077816 */ /* 0x000fc40000000011 */
[----:B------:R-:W-:Y:S02]  /*26f0*/  PRMT R21, R21, 0x3340, R4 ;  /* 0x0000334015157816 */ /* 0x000fe40000000004 */
[----:B------:R-:W-:Y:S02]  /*2700*/  PRMT R0, R6, 0x3340, R1 ;  /* 0x0000334006007816 */ /* 0x000fe40000000001 */
[--C-:B------:R-:W-:Y:S02]  /*2710*/  PRMT R4, R9, 0x4210, R36.reuse ;  /* 0x0000421009047816 */ /* 0x100fe40000000024 */
[----:B------:R-:W-:Y:S02]  /*2720*/  PRMT R5, R5, 0x5210, R36 ;  /* 0x0000521005057816 */ /* 0x000fe40000000024 */
[--C-:B------:R-:W-:Y:S02]  /*2730*/  PRMT R6, R15, 0x4210, R38.reuse ;  /* 0x000042100f067816 */ /* 0x100fe40000000026 */
[----:B------:R-:W-:Y:S01]  /*2740*/  PRMT R7, R7, 0x5210, R38 ;  /* 0x0000521007077816 */ /* 0x000fe20000000026 */
[----:B------:R-:W-:Y:S01]  /*2750*/  BAR.SYNC.DEFER_BLOCKING 0x0 ;  /* 0x0000000000007b1d */ /* 0x000fe20000010000 */
[----:B------:R-:W-:-:S02]  /*2760*/  LOP3.LUT R35, R11, 0xff0, RZ, 0xc0, !PT ;  /* 0x00000ff00b237812 */ /* 0x000fc400078ec0ff */
[----:B------:R-:W-:Y:S02]  /*2770*/  F2FP.SATFINITE.E4M3.F32.PACK_AB_MERGE_C R52, R53, R52, RZ ;  /* 0x000000343534723e */ /* 0x000fe400048070ff */
[----:B------:R-:W-:Y:S02]  /*2780*/  PRMT R9, R21, 0x5410, R0 ;  /* 0x0000541015097816 */ /* 0x000fe40000000000 */
[----:B------:R-:W-:Y:S02]  /*2790*/  LOP3.LUT R52, R52, 0xffff, RZ, 0xc0, !PT ;  /* 0x0000ffff34347812 */ /* 0x000fe400078ec0ff */
[----:B------:R-:W-:Y:S02]  /*27a0*/  F2FP.SATFINITE.E4M3.F32.PACK_AB_MERGE_C R54, R55, R54, RZ ;  /* 0x000000363736723e */ /* 0x000fe400048070ff */
[----:B------:R-:W-:Y:S02]  /*27b0*/  PRMT R21, R14, 0x5410, R3 ;  /* 0x000054100e157816 */ /* 0x000fe40000000003 */
[----:B------:R-:W-:-:S02]  /*27c0*/  PRMT R8, R19, 0x4210, R52 ;  /* 0x0000421013087816 */ /* 0x000fc40000000034 */
[----:B------:R-:W-:Y:S02]  /*27d0*/  PRMT R9, R9, 0x5210, R52 ;  /* 0x0000521009097816 */ /* 0x000fe40000000034 */
[C-C-:B------:R-:W-:Y:S02]  /*27e0*/  LOP3.LUT R0, R10.reuse, 0x38, R67.reuse, 0xfe, !PT ;  /* 0x000000380a007812 */ /* 0x140fe400078efe43 */
[C-C-:B------:R-:W-:Y:S02]  /*27f0*/  LOP3.LUT R15, R10.reuse, 0x36, R67.reuse, 0xfe, !PT ;  /* 0x000000360a0f7812 */ /* 0x140fe400078efe43 */
[C-C-:B------:R-:W-:Y:S02]  /*2800*/  LOP3.LUT R12, R10.reuse, 0x34, R67.reuse, 0xfe, !PT ;  /* 0x000000340a0c7812 */ /* 0x140fe400078efe43 */
[C-C-:B------:R-:W-:Y:S01]  /*2810*/  LOP3.LUT R17, R10.reuse, 0x32, R67.reuse, 0xfe, !PT ;  /* 0x000000320a117812 */ /* 0x140fe200078efe43 */
[----:B------:R-:W-:Y:S01]  /*2820*/  STSM.16.M88.4 [R18], R4 ;  /* 0x0000000412007844 */ /* 0x000fe20000000200 */
[----:B------:R-:W-:-:S02]  /*2830*/  LOP3.LUT R16, R10, 0x30, R67, 0xfe, !PT ;  /* 0x000000300a107812 */ /* 0x000fc400078efe43 */
[C-C-:B------:R-:W-:Y:S01]  /*2840*/  LOP3.LUT R43, R10.reuse, 0x2e, R67.reuse, 0xfe, !PT ;  /* 0x0000002e0a2b7812 */ /* 0x140fe200078efe43 */
[----:B------:R-:W-:Y:S01]  /*2850*/  BAR.SYNC.DEFER_BLOCKING 0x0 ;  /* 0x0000000000007b1d */ /* 0x000fe20000010000 */
[C-C-:B------:R-:W-:Y:S02]  /*2860*/  LOP3.LUT R45, R10.reuse, 0x2c, R67.reuse, 0xfe, !PT ;  /* 0x0000002c0a2d7812 */ /* 0x140fe400078efe43 */
[C-C-:B------:R-:W-:Y:S02]  /*2870*/  LOP3.LUT R47, R10.reuse, 0x2a, R67.reuse, 0xfe, !PT ;  /* 0x0000002a0a2f7812 */ /* 0x140fe400078efe43 */
[C-C-:B------:R-:W-:Y:S02]  /*2880*/  LOP3.LUT R49, R10.reuse, 0x28, R67.reuse, 0xfe, !PT ;  /* 0x000000280a317812 */ /* 0x140fe400078efe43 */
[C-C-:B------:R-:W-:Y:S02]  /*2890*/  LOP3.LUT R19, R10.reuse, 0x26, R67.reuse, 0xfe, !PT ;  /* 0x000000260a137812 */ /* 0x140fe400078efe43 */
[----:B------:R-:W-:-:S02]  /*28a0*/  LOP3.LUT R28, R10, 0x24, R67, 0xfe, !PT ;  /* 0x000000240a1c7812 */ /* 0x000fc400078efe43 */
[C-C-:B------:R-:W-:Y:S02]  /*28b0*/  LOP3.LUT R29, R10.reuse, 0x22, R67.reuse, 0xfe, !PT ;  /* 0x000000220a1d7812 */ /* 0x140fe400078efe43 */
[C-C-:B------:R-:W-:Y:S02]  /*28c0*/  LOP3.LUT R30, R10.reuse, 0x20, R67.reuse, 0xfe, !PT ;  /* 0x000000200a1e7812 */ /* 0x140fe400078efe43 */
[C-C-:B------:R-:W-:Y:S02]  /*28d0*/  LOP3.LUT R3, R10.reuse, 0x3e, R67.reuse, 0xfe, !PT ;  /* 0x0000003e0a037812 */ /* 0x140fe400078efe43 */
[C-C-:B------:R-:W-:Y:S02]  /*28e0*/  LOP3.LUT R32, R10.reuse, 0x1e, R67.reuse, 0xfe, !PT ;  /* 0x0000001e0a207812 */ /* 0x140fe400078efe43 */
[C-C-:B------:R-:W-:Y:S02]  /*28f0*/  LOP3.LUT R34, R10.reuse, 0x1c, R67.reuse, 0xfe, !PT ;  /* 0x0000001c0a227812 */ /* 0x140fe400078efe43 */
[----:B------:R-:W-:-:S02]  /*2900*/  LOP3.LUT R36, R10, 0x1a, R67, 0xfe, !PT ;  /* 0x0000001a0a247812 */ /* 0x000fc400078efe43 */
[C-C-:B------:R-:W-:Y:S01]  /*2910*/  LOP3.LUT R38, R10.reuse, 0x18, R67.reuse, 0xfe, !PT ;  /* 0x000000180a267812 */ /* 0x140fe200078efe43 */
[----:B------:R-:W1:Y:S01]  /*2920*/  LDS.128 R4, [R35+UR8] ;  /* 0x0000000823047984 */ /* 0x000e620008000c00 */
        /* <DEDUP_REMOVED lines=11> */
[----:B------:R-:W-:Y:S01]  /*29e0*/  LOP3.LUT R10, R67, UR9, RZ, 0xfc, !PT ;  /* 0x00000009430a7c12 */ /* 0x000fe2000f8efcff */
[-C--:B0-----:R-:W-:Y:S01]  /*29f0*/  IMAD R25, R24, R13.reuse, RZ ;  /* 0x0000000d18197224 */ /* 0x081fe200078e02ff */
[----:B------:R-:W-:Y:S02]  /*2a00*/  LOP3.LUT R54, R54, 0xffff, RZ, 0xc0, !PT ;  /* 0x0000ffff36367812 */ /* 0x000fe400078ec0ff */
[C---:B------:R-:W-:Y:S01]  /*2a10*/  ISETP.LT.AND P3, PT, R10.reuse, UR7, !P0 ;  /* 0x000000070a007c0c */ /* 0x040fe2000c761270 */
[-C--:B------:R-:W-:Y:S01]  /*2a20*/  IMAD R31, R10, R13.reuse, RZ ;  /* 0x0000000d0a1f7224 */ /* 0x080fe200078e02ff */
[--C-:B------:R-:W-:Y:S01]  /*2a30*/  PRMT R10, R23, 0x4210, R54.reuse ;  /* 0x00004210170a7816 */ /* 0x100fe20000000036 */
[----:B------:R-:W-:Y:S01]  /*2a40*/  IMAD R23, R14, R13, RZ ;  /* 0x0000000d0e177224 */ /* 0x000fe200078e02ff */
[----:B------:R-:W-:Y:S01]  /*2a50*/  PRMT R11, R21, 0x5210, R54 ;  /* 0x00005210150b7816 */ /* 0x000fe20000000036 */
[----:B------:R-:W-:Y:S01]  /*2a60*/  BAR.SYNC.DEFER_BLOCKING 0x0 ;  /* 0x0000000000007b1d */ /* 0x000fe20000010000 */
[----:B------:R-:W-:-:S02]  /*2a70*/  IADD3 R2, P5, R20, UR4, RZ ;  /* 0x0000000414027c10 */ /* 0x000fc4000ffbe0ff */
[----:B------:R-:W-:Y:S02]  /*2a80*/  ISETP.LT.AND P4, PT, R14, UR7, !P0 ;  /* 0x000000070e007c0c */ /* 0x000fe4000c781270 */
[----:B------:R-:W-:Y:S02]  /*2a90*/  LEA.HI.X.SX32 R14, R20, UR5, 0x1, P5 ;  /* 0x00000005140e7c11 */ /* 0x000fe4000a8f0eff */
[-C--:B------:R-:W-:Y:S02]  /*2aa0*/  IADD3 R20, P6, R31, R2.reuse, RZ ;  /* 0x000000021f147210 */ /* 0x080fe40007fde0ff */
[----:B------:R-:W-:Y:S02]  /*2ab0*/  IADD3 R22, P5, R23, R2, RZ ;  /* 0x0000000217167210 */ /* 0x000fe40007fbe0ff */
[----:B------:R-:W-:Y:S01]  /*2ac0*/  LEA.HI.X.SX32 R21, R31, R14, 0x1, P6 ;  /* 0x0000000e1f157211 */ /* 0x000fe200030f0eff */
[----:B------:R-:W-:Y:S01]  /*2ad0*/  IMAD R31, R13, 0x20, R31 ;  /* 0x000000200d1f7824 */ /* 0x000fe200078e021f */
[----:B-1----:R-:W-:-:S02]  /*2ae0*/  PRMT R37, R4, 0x7770, RZ ;  /* 0x0000777004257816 */ /* 0x002fc400000000ff */
[----:B------:R-:W-:Y:S02]  /*2af0*/  ISETP.LT.AND P6, PT, R24, UR7, !P0 ;  /* 0x0000000718007c0c */ /* 0x000fe4000c7c1270 */
[----:B------:R-:W-:Y:S02]  /*2b00*/  LEA.HI.X.SX32 R23, R23, R14, 0x1, P5 ;  /* 0x0000000e17177211 */ /* 0x000fe400028f0eff */
[C---:B------:R-:W-:Y:S02]  /*2b10*/  PRMT R27, R5.reuse, 0x7770, RZ ;  /* 0x00007770051b7816 */ /* 0x040fe400000000ff */
[----:B------:R-:W-:Y:S02]  /*2b20*/  PRMT R33, R6, 0x7770, RZ ;  /* 0x0000777006217816 */ /* 0x000fe400000000ff */
[----:B------:R-:W-:Y:S01]  /*2b30*/  PRMT R41, R5, 0x7772, RZ ;  /* 0x0000777205297816 */ /* 0x000fe200000000ff */
[----:B------:R0:W-:Y:S01]  /*2b40*/  STSM.16.M88.4 [R18], R8 ;  /* 0x0000000812007844 */ /* 0x0001e20000000200 */
[----:B------:R-:W-:Y:S01]  /*2b50*/  PRMT R39, R7, 0x7772, RZ ;  /* 0x0000777207277816 */ /* 0x000fe200000000ff */
[----:B------:R-:W-:Y:S01]  /*2b60*/  BAR.SYNC.DEFER_BLOCKING 0x0 ;  /* 0x0000000000007b1d */ /* 0x000fe20000010000 */
[----:B0-----:R-:W-:-:S02]  /*2b70*/  IMAD R9, R56, R13, RZ ;  /* 0x0000000d38097224 */ /* 0x001fc400078e02ff */
[----:B------:R-:W-:-:S03]  /*2b80*/  IMAD R11, R52, R13, RZ ;  /* 0x0000000d340b7224 */ /* 0x000fc600078e02ff */
[----:B------:R-:W-:-:S04]  /*2b90*/  IADD3 R8, P5, R9, R2, RZ ;  /* 0x0000000209087210 */ /* 0x000fc80007fbe0ff */
[----:B------:R-:W-:Y:S02]  /*2ba0*/  LEA.HI.X.SX32 R9, R9, R14, 0x1, P5 ;  /* 0x0000000e09097211 */ /* 0x000fe400028f0eff */
[----:B------:R-:W-:Y:S01]  /*2bb0*/  ISETP.LT.AND P5, PT, R50, UR7, !P0 ;  /* 0x0000000732007c0c */ /* 0x000fe2000c7a1270 */
[----:B------:R0:W-:Y:S01]  /*2bc0*/  @P3 STG.E.U8 desc[UR10][R20.64], R37 ;  /* 0x0000002514003986 */ /* 0x0001e2000c10110a */
[----:B------:R-:W-:-:S03]  /*2bd0*/  IADD3 R24, P3, R25, R2, RZ ;  /* 0x0000000219187210 */ /* 0x000fc60007f7e0ff */
[----:B------:R1:W-:Y:S01]  /*2be0*/  @P4 STG.E.U8 desc[UR10][R22.64], R27 ;  /* 0x0000001b16004986 */ /* 0x0003e2000c10110a */
[----:B------:R-:W-:Y:S02]  /*2bf0*/  ISETP.LT.AND P4, PT, R56, UR7, !P0 ;  /* 0x0000000738007c0c */ /* 0x000fe4000c781270 */
[----:B------:R-:W-:Y:S02]  /*2c00*/  LEA.HI.X.SX32 R25, R25, R14, 0x1, P3 ;  /* 0x0000000e19197211 */ /* 0x000fe400018f0eff */
[----:B------:R-:W-:-:S03]  /*2c10*/  ISETP.LT.AND P3, PT, R52, UR7, !P0 ;  /* 0x0000000734007c0c */ /* 0x000fc6000c761270 */
[----:B------:R2:W-:Y:S01]  /*2c20*/  @P6 STG.E.U8 desc[UR10][R24.64], R33 ;  /* 0x0000002118006986 */ /* 0x0005e2000c10110a */
[----:B------:R-:W-:Y:S01]  /*2c30*/  IADD3 R10, P6, R11, R2, RZ ;  /* 0x000000020b0a7210 */ /* 0x000fe20007fde0ff */
[-C--:B0-----:R-:W-:Y:S01]  /*2c40*/  IMAD R21, R50, R13.reuse, RZ ;  /* 0x0000000d32157224 */ /* 0x081fe200078e02ff */
[----:B------:R-:W-:Y:S01]  /*2c50*/  PRMT R37, R7, 0x7770, RZ ;  /* 0x0000777007257816 */ /* 0x000fe200000000ff */
[CC--:B-1----:R-:W-:Y:S01]  /*2c60*/  IMAD R23, R48.reuse, R13.reuse, RZ ;  /* 0x0000000d30177224 */ /* 0x0c2fe200078e02ff */
[----:B------:R-:W-:Y:S02]  /*2c70*/  LEA.HI.X.SX32 R11, R11, R14, 0x1, P6 ;  /* 0x0000000e0b0b7211 */ /* 0x000fe400030f0eff */
[C---:B------:R-:W-:Y:S01]  /*2c80*/  IADD3 R20, P6, R21.reuse, R2, RZ ;  /* 0x0000000215147210 */ /* 0x040fe20007fde0ff */
[----:B------:R0:W-:Y:S01]  /*2c90*/  @P4 STG.E.U8 desc[UR10][R8.64], R37 ;  /* 0x0000002508004986 */ /* 0x0001e2000c10110a */
[----:B------:R-:W-:Y:S02]  /*2ca0*/  ISETP.LT.AND P4, PT, R48, UR7, !P0 ;  /* 0x0000000730007c0c */ /* 0x000fe4000c781270 */
[----:B------:R-:W-:Y:S01]  /*2cb0*/  PRMT R27, R4, 0x7771, RZ ;  /* 0x00007771041b7816 */ /* 0x000fe200000000ff */
[----:B--2---:R-:W-:Y:S01]  /*2cc0*/  IMAD R25, R46, R13, RZ ;  /* 0x0000000d2e197224 */ /* 0x004fe200078e02ff */
[----:B------:R-:W-:-:S02]  /*2cd0*/  LEA.HI.X.SX32 R21, R21, R14, 0x1, P6 ;  /* 0x0000000e15157211 */ /* 0x000fc400030f0eff */
[----:B------:R-:W-:Y:S01]  /*2ce0*/  IADD3 R22, P6, R23, R2, RZ ;  /* 0x0000000217167210 */ /* 0x000fe20007fde0ff */
[----:B------:R1:W-:Y:S01]  /*2cf0*/  @P3 STG.E.U8 desc[UR10][R10.64], R27 ;  /* 0x0000001b0a003986 */ /* 0x0003e2000c10110a */
[----:B------:R-:W-:Y:S02]  /*2d00*/  PRMT R33, R5, 0x7771, RZ ;  /* 0x0000777105217816 */ /* 0x000fe400000000ff */
[----:B------:R-:W-:Y:S02]  /*2d10*/  LEA.HI.X.SX32 R23, R23, R14, 0x1, P6 ;  /* 0x0000000e17177211 */ /* 0x000fe400030f0eff */
[----:B0-----:R-:W-:Y:S01]  /*2d20*/  PRMT R37, R6, 0x7771, RZ ;  /* 0x0000777106257816 */ /* 0x001fe200000000ff */
[----:B------:R0:W-:Y:S01]  /*2d30*/  @P5 STG.E.U8 desc[UR10][R20.64], R33 ;  /* 0x0000002114005986 */ /* 0x0001e2000c10110a */
[----:B------:R-:W-:Y:S02]  /*2d40*/  ISETP.LT.AND P3, PT, R46, UR7, !P0 ;  /* 0x000000072e007c0c */ /* 0x000fe4000c761270 */
[C---:B------:R-:W-:Y:S01]  /*2d50*/  ISETP.LT.AND P6, PT, R44.reuse, UR7, !P0 ;  /* 0x000000072c007c0c */ /* 0x040fe2000c7c1270 */
[----:B------:R2:W-:Y:S01]  /*2d60*/  @P4 STG.E.U8 desc[UR10][R22.64], R37 ;  /* 0x0000002516004986 */ /* 0x0005e2000c10110a */
[----:B------:R-:W-:Y:S01]  /*2d70*/  IADD3 R8, P5, R25, R2, RZ ;  /* 0x0000000219087210 */ /* 0x000fe20007fbe0ff */
[----:B-1----:R-:W-:Y:S01]  /*2d80*/  IMAD R11, R44, R13, RZ ;  /* 0x0000000d2c0b7224 */ /* 0x002fe200078e02ff */
[----:B------:R-:W-:-:S02]  /*2d90*/  PRMT R27, R7, 0x7771, RZ ;  /* 0x00007771071b7816 */ /* 0x000fc400000000ff */
[----:B------:R-:W-:Y:S02]  /*2da0*/  LEA.HI.X.SX32 R9, R25, R14, 0x1, P5 ;  /* 0x0000000e19097211 */ /* 0x000fe400028f0eff */
[C---:B------:R-:W-:Y:S01]  /*2db0*/  IADD3 R24, P4, R11.reuse, R2, RZ ;  /* 0x000000020b187210 */ /* 0x040fe20007f9e0ff */
[-C--:B0-----:R-:W-:Y:S01]  /*2dc0*/  IMAD R21, R42, R13.reuse, RZ ;  /* 0x0000000d2a157224 */ /* 0x081fe200078e02ff */
[----:B------:R-:W-:Y:S01]  /*2dd0*/  PRMT R33, R4, 0x7772, RZ ;  /* 0x0000777204217816 */ /* 0x000fe200000000ff */
[----:B------:R0:W-:Y:S01]  /*2de0*/  @P3 STG.E.U8 desc[UR10][R8.64], R27 ;  /* 0x0000001b08003986 */ /* 0x0001e2000c10110a */
[----:B------:R-:W-:Y:S01]  /*2df0*/  LEA.HI.X.SX32 R25, R11, R14, 0x1, P4 ;  /* 0x0000000e0b197211 */ /* 0x000fe200020f0eff */
[----:B------:R-:W-:Y:S01]  /*2e00*/  IMAD R11, R40, R13, RZ ;  /* 0x0000000d280b7224 */ /* 0x000fe200078e02ff */
[----:B------:R-:W-:Y:S02]  /*2e10*/  ISETP.LT.AND P5, PT, R42, UR7, !P0 ;  /* 0x000000072a007c0c */ /* 0x000fe4000c7a1270 */
[-C--:B------:R-:W-:Y:S01]  /*2e20*/  IADD3 R20, P3, R21, R2.reuse, RZ ;  /* 0x0000000215147210 */ /* 0x080fe20007f7e0ff */
[----:B------:R1:W-:Y:S01]  /*2e30*/  @P6 STG.E.U8 desc[UR10][R24.64], R33 ;  /* 0x0000002118006986 */ /* 0x0003e2000c10110a */
[----:B--2---:R-:W-:-:S02]  /*2e40*/  IADD3 R22, P6, R11, R2, RZ ;  /* 0x000000020b167210 */ /* 0x004fc40007fde0ff */
[----:B------:R-:W-:Y:S02]  /*2e50*/  ISETP.LT.AND P4, PT, R40, UR7, !P0 ;  /* 0x0000000728007c0c */ /* 0x000fe4000c781270 */
[-C--:B------:R-:W-:Y:S01]  /*2e60*/  LEA.HI.X.SX32 R23, R11, R14.reuse, 0x1, P6 ;  /* 0x0000000e0b177211 */ /* 0x080fe200030f0eff */
[CC--:B0-----:R-:W-:Y:S01]  /*2e70*/  IMAD R27, R26.reuse, R13.reuse, RZ ;  /* 0x0000000d1a1b7224 */ /* 0x0c1fe200078e02ff */
[----:B------:R0:W2:Y:S01]  /*2e80*/  LDS.128 R8, [R35+UR8] ;  /* 0x0000000823087984 */ /* 0x0000a20008000c00 */
[----:B------:R-:W-:Y:S02]  /*2e90*/  LEA.HI.X.SX32 R21, R21, R14, 0x1, P3 ;  /* 0x0000000e15157211 */ /* 0x000fe400018f0eff */
[----:B------:R-:W-:Y:S02]  /*2ea0*/  ISETP.LT.AND P3, PT, R26, UR7, !P0 ;  /* 0x000000071a007c0c */ /* 0x000fe4000c761270 */
[----:B------:R-:W-:Y:S01]  /*2eb0*/  PRMT R37, R6, 0x7772, RZ ;  /* 0x0000777206257816 */ /* 0x000fe200000000ff */
[----:B------:R3:W-:Y:S01]  /*2ec0*/  @P5 STG.E.U8 desc[UR10][R20.64], R41 ;  /* 0x0000002914005986 */ /* 0x0007e2000c10110a */
[C---:B------:R-:W-:Y:S01]  /*2ed0*/  IADD3 R26, P6, R27.reuse, R2, RZ ;  /* 0x000000021b1a7210 */ /* 0x040fe20007fde0ff */
[CC--:B-1----:R-:W-:Y:S01]  /*2ee0*/  IMAD R25, R38.reuse, R13.reuse, RZ ;  /* 0x0000000d26197224 */ /* 0x0c2fe200078e02ff */
[----:B------:R-:W-:Y:S01]  /*2ef0*/  ISETP.LT.AND P5, PT, R38, UR7, !P0 ;  /* 0x0000000726007c0c */ /* 0x000fe2000c7a1270 */
[----:B------:R1:W-:Y:S01]  /*2f00*/  @P4 STG.E.U8 desc[UR10][R22.64], R37 ;  /* 0x0000002516004986 */ /* 0x0003e2000c10110a */
[----:B------:R-:W-:Y:S01]  /*2f10*/  LEA.HI.X.SX32 R27, R27, R14, 0x1, P6 ;  /* 0x0000000e1b1b7211 */ /* 0x000fe200030f0eff */
[C---:B------:R-:W-:Y:S01]  /*2f20*/  IMAD R33, R36.reuse, R13, RZ ;  /* 0x0000000d24217224 */ /* 0x040fe200078e02ff */
[----:B------:R-:W-:-:S02]  /*2f30*/  ISETP.LT.AND P4, PT, R36, UR7, !P0 ;  /* 0x0000000724007c0c */ /* 0x000fc4000c781270 */
[-C--:B------:R-:W-:Y:S01]  /*2f40*/  IADD3 R24, P6, R25, R2.reuse, RZ ;  /* 0x0000000219187210 */ /* 0x080fe20007fde0ff */
[----:B------:R4:W-:Y:S01]  /*2f50*/  @P3 STG.E.U8 desc[UR10][R26.64], R39 ;  /* 0x000000271a003986 */ /* 0x0009e2000c10110a */
[----:B0-----:R-:W-:Y:S02]  /*2f60*/  PRMT R35, R5, 0x7773, RZ ;  /* 0x0000777305237816 */ /* 0x001fe400000000ff */
[----:B---3--:R-:W-:Y:S02]  /*2f70*/  IADD3 R20, P3, R33, R2, RZ ;  /* 0x0000000221147210 */ /* 0x008fe40007f7e0ff */
[----:B------:R-:W-:Y:S01]  /*2f80*/  LEA.HI.X.SX32 R25, R25, R14, 0x1, P6 ;  /* 0x0000000e19197211 */ /* 0x000fe200030f0eff */
[----:B-1----:R-:W-:Y:S01]  /*2f90*/  IMAD R23, R34, R13, RZ ;  /* 0x0000000d22177224 */ /* 0x002fe200078e02ff */
[----:B------:R-:W-:Y:S02]  /*2fa0*/  PRMT R37, R4, 0x7773, RZ ;  /* 0x0000777304257816 */ /* 0x000fe400000000ff */
[----:B------:R-:W-:-:S02]  /*2fb0*/  ISETP.LT.AND P6, PT, R34, UR7, !P0 ;  /* 0x0000000722007c0c */ /* 0x000fc4000c7c1270 */
[----:B------:R-:W-:Y:S01]  /*2fc0*/  LEA.HI.X.SX32 R21, R33, R14, 0x1, P3 ;  /* 0x0000000e21157211 */ /* 0x000fe200018f0eff */
[----:B------:R-:W-:Y:S01]  /*2fd0*/  @P5 STG.E.U8 desc[UR10][R24.64], R37 ;  /* 0x0000002518005986 */ /* 0x000fe2000c10110a */
[C---:B------:R-:W-:Y:S01]  /*2fe0*/  IADD3 R4, P3, R23.reuse, R2, RZ ;  /* 0x0000000217047210 */ /* 0x040fe20007f7e0ff */
[----:B----4-:R-:W-:Y:S01]  /*2ff0*/  IMAD R27, R32, R13, RZ ;  /* 0x0000000d201b7224 */ /* 0x010fe200078e02ff */
[----:B------:R-:W-:Y:S01]  /*3000*/  PRMT R33, R6, 0x7773, RZ ;  /* 0x0000777306217816 */ /* 0x000fe200000000ff */
[----:B------:R0:W-:Y:S01]  /*3010*/  @P4 STG.E.U8 desc[UR10][R20.64], R35 ;  /* 0x0000002314004986 */ /* 0x0001e2000c10110a */
[----:B------:R-:W-:Y:S02]  /*3020*/  ISETP.LT.AND P4, PT, R32, UR7, !P0 ;  /* 0x0000000720007c0c */ /* 0x000fe4000c781270 */
[----:B------:R-:W-:Y:S02]  /*3030*/  LEA.HI.X.SX32 R5, R23, R14, 0x1, P3 ;  /* 0x0000000e17057211 */ /* 0x000fe400018f0eff */
[----:B------:R-:W-:-:S02]  /*3040*/  ISETP.LT.AND P3, PT, R30, UR7, !P0 ;  /* 0x000000071e007c0c */ /* 0x000fc4000c761270 */
[-C--:B------:R-:W-:Y:S01]  /*3050*/  IADD3 R22, P5, R27, R2.reuse, RZ ;  /* 0x000000021b167210 */ /* 0x080fe20007fbe0ff */
[----:B------:R1:W-:Y:S01]  /*3060*/  @P6 STG.E.U8 desc[UR10][R4.64], R33 ;  /* 0x0000002104006986 */ /* 0x0003e2000c10110a */
[----:B------:R-:W-:Y:S02]  /*3070*/  IADD3 R6, P6, R31, R2, RZ ;  /* 0x000000021f067210 */ /* 0x000fe40007fde0ff */
[-C--:B------:R-:W-:Y:S01]  /*3080*/  LEA.HI.X.SX32 R23, R27, R14.reuse, 0x1, P5 ;  /* 0x0000000e1b177211 */ /* 0x080fe200028f0eff */
[----:B0-----:R-:W-:Y:S01]  /*3090*/  IMAD R21, R13, 0x2, R31 ;  /* 0x000000020d157824 */ /* 0x001fe200078e021f */
[----:B------:R-:W-:Y:S02]  /*30a0*/  PRMT R25, R7, 0x7773, RZ ;  /* 0x0000777307197816 */ /* 0x000fe400000000ff */
[----:B------:R-:W-:Y:S02]  /*30b0*/  LEA.HI.X.SX32 R7, R31, R14, 0x1, P6 ;  /* 0x0000000e1f077211 */ /* 0x000fe400030f0eff */
[----:B--2---:R-:W-:Y:S01]  /*30c0*/  PRMT R27, R8, 0x7770, RZ ;  /* 0x00007770081b7816 */ /* 0x004fe200000000ff */
[----:B------:R-:W-:Y:S01]  /*30d0*/  @P4 STG.E.U8 desc[UR10][R22.64], R25 ;  /* 0x0000001916004986 */ /* 0x000fe2000c10110a */
[----:B------:R-:W-:Y:S01]  /*30e0*/  ISETP.LT.AND P5, PT, R29, UR7, !P0 ;  /* 0x000000071d007c0c */ /* 0x000fe2000c7a1270 */
[----:B-1----:R-:W-:Y:S01]  /*30f0*/  IMAD R5, R13, 0x2, R21 ;  /* 0x000000020d057824 */ /* 0x002fe200078e0215 */
[----:B------:R-:W-:Y:S01]  /*3100*/  IADD3 R20, P6, R21, R2, RZ ;  /* 0x0000000215147210 */ /* 0x000fe20007fde0ff */
[----:B------:R0:W-:Y:S01]  /*3110*/  @P3 STG.E.U8 desc[UR10][R6.64], R27 ;  /* 0x0000001b06003986 */ /* 0x0001e2000c10110a */
[----:B------:R-:W-:-:S02]  /*3120*/  ISETP.LT.AND P4, PT, R28, UR7, !P0 ;  /* 0x000000071c007c0c */ /* 0x000fc4000c781270 */
[----:B------:R-:W-:Y:S02]  /*3130*/  LEA.HI.X.SX32 R21, R21, R14, 0x1, P6 ;  /* 0x0000000e15157211 */ /* 0x000fe400030f0eff */
[----:B------:R-:W-:Y:S01]  /*3140*/  ISETP.LT.AND P6, PT, R19, UR7, !P0 ;  /* 0x0000000713007c0c */ /* 0x000fe2000c7c1270 */
[----:B------:R-:W-:Y:S01]  /*3150*/  IMAD R19, R13, 0x2, R5 ;  /* 0x000000020d137824 */ /* 0x000fe200078e0205 */
[----:B------:R-:W-:Y:S02]  /*3160*/  IADD3 R4, P3, R5, R2, RZ ;  /* 0x0000000205047210 */ /* 0x000fe40007f7e0ff */
[----:B------:R-:W-:Y:S02]  /*3170*/  PRMT R31, R9, 0x7770, RZ ;  /* 0x00007770091f7816 */ /* 0x000fe400000000ff */
[----:B------:R-:W-:Y:S01]  /*3180*/  LEA.HI.X.SX32 R5, R5, R14, 0x1, P3 ;  /* 0x0000000e05057211 */ /* 0x000fe200018f0eff */
[----:B0-----:R-:W-:Y:S01]  /*3190*/  IMAD R7, R13, 0x2, R19 ;  /* 0x000000020d077824 */ /* 0x001fe200078e0213 */
[----:B------:R-:W-:Y:S01]  /*31a0*/  PRMT R29, R10, 0x7770, RZ ;  /* 0x000077700a1d7816 */ /* 0x000fe200000000ff */
[----:B------:R0:W-:Y:S01]  /*31b0*/  @P5 STG.E.U8 desc[UR10][R20.64], R31 ;  /* 0x0000001f14005986 */ /* 0x0001e2000c10110a */
[----:B------:R-:W-:-:S02]  /*31c0*/  ISETP.LT.AND P3, PT, R49, UR7, !P0 ;  /* 0x0000000731007c0c */ /* 0x000fc4000c761270 */
[-C--:B------:R-:W-:Y:S01]  /*31d0*/  IADD3 R18, P5, R19, R2.reuse, RZ ;  /* 0x0000000213127210 */ /* 0x080fe20007fbe0ff */
[----:B------:R1:W-:Y:S01]  /*31e0*/  @P4 STG.E.U8 desc[UR10][R4.64], R29 ;  /* 0x0000001d04004986 */ /* 0x0003e2000c10110a */
[----:B------:R-:W-:Y:S02]  /*31f0*/  IADD3 R6, P4, R7, R2, RZ ;  /* 0x0000000207067210 */ /* 0x000fe40007f9e0ff */
[-C--:B------:R-:W-:Y:S02]  /*3200*/  LEA.HI.X.SX32 R19, R19, R14.reuse, 0x1, P5 ;  /* 0x0000000e13137211 */ /* 0x080fe400028f0eff */
[----:B------:R-:W-:Y:S02]  /*3210*/  PRMT R27, R11, 0x7770, RZ ;  /* 0x000077700b1b7816 */ /* 0x000fe400000000ff */
[----:B------:R-:W-:Y:S01]  /*3220*/  PRMT R25, R8, 0x7771, RZ ;  /* 0x0000777108197816 */ /* 0x000fe200000000ff */
[----:B0-----:R-:W-:Y:S01]  /*3230*/  IMAD R21, R13, 0x2, R7 ;  /* 0x000000020d157824 */ /* 0x001fe200078e0207 */
[----:B------:R-:W-:Y:S01]  /*3240*/  LEA.HI.X.SX32 R7, R7, R14, 0x1, P4 ;  /* 0x0000000e07077211 */ /* 0x000fe200020f0eff */
[----:B------:R0:W-:Y:S01]  /*3250*/  @P6 STG.E.U8 desc[UR10][R18.64], R27 ;  /* 0x0000001b12006986 */ /* 0x0001e2000c10110a */
[----:B------:R-:W-:Y:S01]  /*3260*/  ISETP.LT.AND P5, PT, R47, UR7, !P0 ;  /* 0x000000072f007c0c */ /* 0x000fe2000c7a1270 */
[----:B------:R-:W-:Y:S01]  /*3270*/  IMAD R23, R13, 0x2, R21 ;  /* 0x000000020d177824 */ /* 0x000fe200078e0215 */
[----:B------:R-:W-:Y:S01]  /*3280*/  ISETP.LT.AND P4, PT, R45, UR7, !P0 ;  /* 0x000000072d007c0c */ /* 0x000fe2000c781270 */
[----:B------:R2:W-:Y:S01]  /*3290*/  @P3 STG.E.U8 desc[UR10][R6.64], R25 ;  /* 0x0000001906003986 */ /* 0x0005e2000c10110a */
[----:B------:R-:W-:-:S02]  /*32a0*/  IADD3 R20, P6, R21, R2, RZ ;  /* 0x0000000215147210 */ /* 0x000fc40007fde0ff */
[----:B-1----:R-:W-:Y:S02]  /*32b0*/  IADD3 R4, P3, R23, R2, RZ ;  /* 0x0000000217047210 */ /* 0x002fe40007f7e0ff */
[-C--:B------:R-:W-:Y:S02]  /*32c0*/  LEA.HI.X.SX32 R21, R21, R14.reuse, 0x1, P6 ;  /* 0x0000000e15157211 */ /* 0x080fe400030f0eff */
[----:B------:R-:W-:Y:S01]  /*32d0*/  LEA.HI.X.SX32 R5, R23, R14, 0x1, P3 ;  /* 0x0000000e17057211 */ /* 0x000fe200018f0eff */
[----:B0-----:R-:W-:Y:S01]  /*32e0*/  IMAD R19, R13, 0x2, R23 ;  /* 0x000000020d137824 */ /* 0x001fe200078e0217 */
[----:B------:R-:W-:Y:S02]  /*32f0*/  PRMT R27, R9, 0x7771, RZ ;  /* 0x00007771091b7816 */ /* 0x000fe400000000ff */
[----:B------:R-:W-:Y:S01]  /*3300*/  ISETP.LT.AND P6, PT, R43, UR7, !P0 ;  /* 0x000000072b007c0c */ /* 0x000fe2000c7c1270 */
[----:B--2---:R-:W-:Y:S01]  /*3310*/  IMAD R7, R13, 0x2, R19 ;  /* 0x000000020d077824 */ /* 0x004fe200078e0213 */
[----:B------:R-:W-:Y:S01]  /*3320*/  PRMT R23, R10, 0x7771, RZ ;  /* 0x000077710a177816 */ /* 0x000fe200000000ff */
[----:B------:R0:W-:Y:S01]  /*3330*/  @P5 STG.E.U8 desc[UR10][R20.64], R27 ;  /* 0x0000001b14005986 */ /* 0x0001e2000c10110a */
[----:B------:R-:W-:Y:S01]  /*3340*/  ISETP.LT.AND P3, PT, R17, UR7, !P0 ;  /* 0x0000000711007c0c */ /* 0x000fe2000c761270 */
[----:B------:R-:W-:Y:S01]  /*3350*/  IMAD R17, R13, 0x2, R7 ;  /* 0x000000020d117824 */ /* 0x000fe200078e0207 */
[-C--:B------:R-:W-:Y:S01]  /*3360*/  IADD3 R18, P5, R19, R2.reuse, RZ ;  /* 0x0000000213127210 */ /* 0x080fe20007fbe0ff */
[----:B------:R1:W-:Y:S01]  /*3370*/  @P4 STG.E.U8 desc[UR10][R4.64], R23 ;  /* 0x0000001704004986 */ /* 0x0003e2000c10110a */
[----:B------:R-:W-:-:S02]  /*3380*/  IADD3 R6, P4, R7, R2, RZ ;  /* 0x0000000207067210 */ /* 0x000fc40007f9e0ff */
[-C--:B------:R-:W-:Y:S02]  /*3390*/  LEA.HI.X.SX32 R19, R19, R14.reuse, 0x1, P5 ;  /* 0x0000000e13137211 */ /* 0x080fe400028f0eff */
[----:B------:R-:W-:Y:S02]  /*33a0*/  PRMT R25, R11, 0x7771, RZ ;  /* 0x000077710b197816 */ /* 0x000fe400000000ff */
[----:B------:R-:W-:Y:S01]  /*33b0*/  ISETP.LT.AND P5, PT, R16, UR7, !P0 ;  /* 0x0000000710007c0c */ /* 0x000fe2000c7a1270 */
[----:B0-----:R-:W-:Y:S01]  /*33c0*/  IMAD R21, R13, 0x2, R17 ;  /* 0x000000020d157824 */ /* 0x001fe200078e0211 */
[----:B------:R-:W-:Y:S01]  /*33d0*/  LEA.HI.X.SX32 R7, R7, R14, 0x1, P4 ;  /* 0x0000000e07077211 */ /* 0x000fe200020f0eff */
[----:B------:R0:W-:Y:S01]  /*33e0*/  @P6 STG.E.U8 desc[UR10][R18.64], R25 ;  /* 0x0000001912006986 */ /* 0x0001e2000c10110a */
[----:B------:R-:W-:Y:S01]  /*33f0*/  ISETP.LT.AND P4, PT, R15, UR7, !P0 ;  /* 0x000000070f007c0c */ /* 0x000fe2000c781270 */
[----:B------:R-:W-:Y:S01]  /*3400*/  IMAD R15, R13, 0x2, R21 ;  /* 0x000000020d0f7824 */ /* 0x000fe200078e0215 */
[----:B------:R-:W-:-:S02]  /*3410*/  IADD3 R16, P6, R17, R2, RZ ;  /* 0x0000000211107210 */ /* 0x000fc40007fde0ff */
[----:B------:R-:W-:Y:S01]  /*3420*/  PRMT R31, R8, 0x7772, RZ ;  /* 0x00007772081f7816 */ /* 0x000fe200000000ff */
[----:B-1----:R-:W-:Y:S01]  /*3430*/  IMAD R23, R13, 0x2, R15 ;  /* 0x000000020d177824 */ /* 0x002fe200078e020f */
[----:B------:R-:W-:Y:S02]  /*3440*/  LEA.HI.X.SX32 R17, R17, R14, 0x1, P6 ;  /* 0x0000000e11117211 */ /* 0x000fe400030f0eff */
[----:B------:R-:W-:Y:S01]  /*3450*/  PRMT R29, R9, 0x7772, RZ ;  /* 0x00007772091d7816 */ /* 0x000fe200000000ff */
[----:B------:R1:W-:Y:S01]  /*3460*/  @P5 STG.E.U8 desc[UR10][R6.64], R31 ;  /* 0x0000001f06005986 */ /* 0x0003e2000c10110a */
[-C--:B------:R-:W-:Y:S01]  /*3470*/  IADD3 R20, P6, R23, R2.reuse, RZ ;  /* 0x0000000217147210 */ /* 0x080fe20007fde0ff */
[----:B0-----:R-:W-:Y:S01]  /*3480*/  IMAD R25, R13, 0x2, R23 ;  /* 0x000000020d197824 */ /* 0x001fe200078e0217 */
[-C--:B------:R-:W-:Y:S01]  /*3490*/  IADD3 R18, P5, R15, R2.reuse, RZ ;  /* 0x000000020f127210 */ /* 0x080fe20007fbe0ff */
[----:B------:R0:W-:Y:S01]  /*34a0*/  @P3 STG.E.U8 desc[UR10][R16.64], R29 ;  /* 0x0000001d10003986 */ /* 0x0001e2000c10110a */
[----:B------:R-:W-:Y:S01]  /*34b0*/  IADD3 R4, P3, R21, R2, RZ ;  /* 0x0000000215047210 */ /* 0x000fe20007f7e0ff */
[----:B------:R-:W-:Y:S01]  /*34c0*/  IMAD R27, R13, 0x2, R25 ;  /* 0x000000020d1b7824 */ /* 0x000fe200078e0219 */
[----:B------:R-:W-:-:S02]  /*34d0*/  LEA.HI.X.SX32 R19, R15, R14, 0x1, P5 ;  /* 0x0000000e0f137211 */ /* 0x000fc400028f0eff */
[-C--:B------:R-:W-:Y:S01]  /*34e0*/  LEA.HI.X.SX32 R5, R21, R14.reuse, 0x1, P3 ;  /* 0x0000000e15057211 */ /* 0x080fe200018f0eff */
[----:B------:R-:W-:Y:S01]  /*34f0*/  IMAD R13, R13, 0x2, R27 ;  /* 0x000000020d0d7824 */ /* 0x000fe200078e021b */
[----:B------:R-:W-:Y:S02]  /*3500*/  LEA.HI.X.SX32 R21, R23, R14, 0x1, P6 ;  /* 0x0000000e17157211 */ /* 0x000fe400030f0eff */
[----:B------:R-:W-:Y:S02]  /*3510*/  ISETP.LT.AND P5, PT, R12, UR7, !P0 ;  /* 0x000000070c007c0c */ /* 0x000fe4000c7a1270 */
[-C--:B-1----:R-:W-:Y:S02]  /*3520*/  IADD3 R6, P6, R25, R2.reuse, RZ ;  /* 0x0000000219067210 */ /* 0x082fe40007fde0ff */
[----:B0-----:R-:W-:Y:S02]  /*3530*/  IADD3 R16, P3, R27, R2, RZ ;  /* 0x000000021b107210 */ /* 0x001fe40007f7e0ff */
[----:B------:R-:W-:-:S02]  /*3540*/  LEA.HI.X.SX32 R7, R25, R14, 0x1, P6 ;  /* 0x0000000e19077211 */ /* 0x000fc400030f0eff */
[----:B------:R-:W-:Y:S02]  /*3550*/  LEA.HI.X.SX32 R17, R27, R14, 0x1, P3 ;  /* 0x0000000e1b117211 */ /* 0x000fe400018f0eff */
[----:B------:R-:W-:Y:S02]  /*3560*/  ISETP.LT.AND P3, PT, R0, UR7, !P0 ;  /* 0x0000000700007c0c */ /* 0x000fe4000c761270 */
[----:B------:R-:W-:Y:S02]  /*3570*/  ISETP.LT.AND P0, PT, R3, UR7, !P0 ;  /* 0x0000000703007c0c */ /* 0x000fe4000c701270 */
[----:B------:R-:W-:Y:S02]  /*3580*/  IADD3 R2, P6, R13, R2, RZ ;  /* 0x000000020d027210 */ /* 0x000fe40007fde0ff */
[----:B------:R-:W-:Y:S02]  /*3590*/  PRMT R25, R10, 0x7772, RZ ;  /* 0x000077720a197816 */ /* 0x000fe400000000ff */
[----:B------:R-:W-:-:S02]  /*35a0*/  PRMT R23, R11, 0x7772, RZ ;  /* 0x000077720b177816 */ /* 0x000fc400000000ff */
[----:B------:R-:W-:Y:S01]  /*35b0*/  LEA.HI.X.SX32 R3, R13, R14, 0x1, P6 ;  /* 0x0000000e0d037211 */ /* 0x000fe200030f0eff */
[----:B------:R0:W-:Y:S01]  /*35c0*/  @P5 STG.E.U8 desc[UR10][R4.64], R25 ;  /* 0x0000001904005986 */ /* 0x0001e2000c10110a */
[----:B------:R-:W-:Y:S02]  /*35d0*/  PRMT R15, R8, 0x7773, RZ ;  /* 0x00007773080f7816 */ /* 0x000fe400000000ff */
[----:B------:R-:W-:Y:S01]  /*35e0*/  PRMT R13, R9, 0x7773, RZ ;  /* 0x00007773090d7816 */ /* 0x000fe200000000ff */
[----:B------:R0:W-:Y:S01]  /*35f0*/  @P4 STG.E.U8 desc[UR10][R18.64], R23 ;  /* 0x0000001712004986 */ /* 0x0001e2000c10110a */
[----:B------:R-:W-:Y:S02]  /*3600*/  PRMT R9, R10, 0x7773, RZ ;  /* 0x000077730a097816 */ /* 0x000fe400000000ff */
[----:B------:R-:W-:Y:S01]  /*3610*/  PRMT R11, R11, 0x7773, RZ ;  /* 0x000077730b0b7816 */ /* 0x000fe200000000ff */
[----:B------:R0:W-:Y:S04]  /*3620*/  @P3 STG.E.U8 desc[UR10][R20.64], R15 ;  /* 0x0000000f14003986 */ /* 0x0001e8000c10110a */
[----:B------:R0:W-:Y:S04]  /*3630*/  @P2 STG.E.U8 desc[UR10][R6.64], R13 ;  /* 0x0000000d06002986 */ /* 0x0001e8000c10110a */
[----:B------:R0:W-:Y:S01]  /*3640*/  @P1 STG.E.U8 desc[UR10][R16.64], R9 ;  /* 0x0000000910001986 */ /* 0x0001e2000c10110a */
[----:B------:R-:W-:Y:S05]  /*3650*/  @!P0 EXIT ;  /* 0x000000000000894d */ /* 0x000fea0003800000 */
[----:B------:R-:W-:Y:S01]  /*3660*/  STG.E.U8 desc[UR10][R2.64], R11 ;  /* 0x0000000b02007986 */ /* 0x000fe2000c10110a */
[----:B------:R-:W-:Y:S05]  /*3670*/  EXIT ;  /* 0x000000000000794d */ /* 0x000fea0003800000 */
.L_x_2:
[----:B------:R-:W-:-:S00]  /*3680*/  BRA `(.L_x_2) ;  /* 0xfffffffc00fc7947 */ /* 0x000fc0000383ffff */
[----:B------:R-:W-:-:S00]  /*3690*/  NOP ;  /* 0x0000000000007918 */ /* 0x000fc00000000000 */
        /* <DEDUP_REMOVED lines=14> */
.L_x_3:


//--------------------- .nv.shared.matmul_kernel  --------------------------
	.section	.nv.shared.matmul_kernel,"aw",@nobits
	.sectionflags	@""
	.align	16
	.zero		1024


//--------------------- .nv.shared.reserved.0     --------------------------
	.section	.nv.shared.reserved.0,"aw",@nobits
	.weak		__nv_reservedSMEM_offset_0_alias
	.size		__nv_reservedSMEM_offset_0_alias, 0, 0
	.other		__nv_reservedSMEM_offset_0_alias,@"STO_CUDA_RESERVED_SHARED STV_DEFAULT"
__nv_reservedSMEM_offset_0_alias:
	.zero		0


//--------------------- .nv.constant0.matmul_kernel --------------------------
	.section	.nv.constant0.matmul_kernel,"a",@progbits
	.sectionflags	@""
	.align	4
.nv.constant0.matmul_kernel:
	.zero		608


//--------------------- SYMBOLS --------------------------

	.type		.nv.reservedSmem.offset0,@object
	.size		.nv.reservedSmem.offset0,0x4
